	.target	sm_100a

	.elftype	@"ET_EXEC"


//--------------------- .note.nv.tkinfo           --------------------------
	.section	.note.nv.tkinfo,"",@"SHT_NOTE"
	.sectionflags	@"SHF_NOTE_NV_TKINFO"
	.tkinfo
        /*0018*/ 	.word	0x00000002
        /*0030*/ 	.string	""
        /*0030*/ 	.string	"ptxas"
        /*0030*/ 	.string	"Cuda compilation tools, release 13.0, V13.0.88"
        /*0030*/ 	.string	"Build cuda_13.0.r13.0/compiler.36424714_0"
        /*0030*/ 	.string	"-arch sm_100a -m 64 "



//--------------------- .note.nv.cuinfo           --------------------------
	.section	.note.nv.cuinfo,"",@"SHT_NOTE"
	.sectionflags	@"SHF_NOTE_NV_CUINFO"
        /*0018*/ 	.short	0x0002
        /*001a*/ 	.short	0x0064
        /*001c*/ 	.short	0x0082
	.zero		2


//--------------------- .nv.info                  --------------------------
	.section	.nv.info,"",@"SHT_CUDA_INFO"
	.align	4


	//----- nvinfo : EIATTR_REGCOUNT
	.align		4
        /*0000*/ 	.byte	0x04, 0x2f
        /*0002*/ 	.short	(.L_19 - .L_18)
	.align		4
.L_18:
        /*0004*/ 	.word	index@(_ZN7cutlass13device_kernelINS_4gemm6kernel13GemmUniversalIN4cute5tupleIJiiiiEEENS1_10collective13CollectiveMmaINS1_35MainloopSm100TmaUmmaWarpSpecializedILi2ELi2ELi4ENS5_IJNS4_1CILi2EEENSA_ILi4EEENSA_ILi1EEEEEEEENS5_IJNSA_ILi64EEENSA_ILi256EEESG_EEEfNS5_IJlSD_lEEEfSJ_NS4_8TiledMMAINS4_8MMA_AtomIJNS4_17SM100_MMA_TF32_SSINS_10tfloat32_tESN_fLi64ELi256ELNS4_4UMMA5MajorE0ELSP_0ELNSO_7ScaleInE0ELSQ_0EEEEEENS4_6LayoutINS5_IJSD_SD_SD_EEENS5_IJNSA_ILi0EEESV_SV_EEEEENS5_IJNS4_10UnderscoreESY_SY_EEEEENS4_23SM90_TMA_LOAD_MULTICASTENS4_14ComposedLayoutINS4_7SwizzleILi3ELi4ELi3EEENS4_18smem_ptr_flag_bitsILi32EEENST_INS5_IJNSA_ILi8EEENSA_ILi32EEEEEENS5_IJS18_SD_EEEEEEEvNS4_8identityES11_S1C_vS1D_EENS_8epilogue10collective18CollectiveEpilogueINS1F_23Sm100TmaWarpSpecializedILi4ELi2ELi16ELb1ELb0EEEJSI_NS5_IJNST_ISG_SD_EENST_IS18_SD_EEEEEfSJ_fSJ_NS1F_6fusion15FusionCallbacksIS1J_NS1N_17LinearCombinationIffffLNS_15FloatRoundStyleE2EEESI_S1M_JEEENS4_5SM1004TMEM4LOAD26SM100_TMEM_LOAD_16dp128b8xENS4_13SM90_TMA_LOADES1C_NS4_17SM75_U32x4_LDSM_NENS4_14SM90_TMA_STOREES1C_NS4_17SM90_U32x4_STSM_NENS4_39AutoVectorizingCopyWithAssumedAlignmentILi128EEEEEEvvEEEEvNT_6ParamsE)
        /*0008*/ 	.word	0x00000060


	//----- nvinfo : EIATTR_FRAME_SIZE
	.align		4
.L_19:
        /*000c*/ 	.byte	0x04, 0x11
        /*000e*/ 	.short	(.L_21 - .L_20)
	.align		4
.L_20:
        /*0010*/ 	.word	index@($__internal_2_$__cuda_sm10x_tcgen05_guardrail_trap_unallocated_columns_being_dealloced)
        /*0014*/ 	.word	0x00000000


	//----- nvinfo : EIATTR_FRAME_SIZE
	.align		4
.L_21:
        /*0018*/ 	.byte	0x04, 0x11
        /*001a*/ 	.short	(.L_23 - .L_22)
	.align		4
.L_22:
        /*001c*/ 	.word	index@($__internal_1_$__cuda_sm10x_tcgen05_guardrail_trap_phase_invalid_during_alloc)
        /*0020*/ 	.word	0x00000000


	//----- nvinfo : EIATTR_FRAME_SIZE
	.align		4
.L_23:
        /*0024*/ 	.byte	0x04, 0x11
        /*0026*/ 	.short	(.L_25 - .L_24)
	.align		4
.L_24:
        /*0028*/ 	.word	index@($__internal_0_$__cuda_sm10x_tcgen05_guardrail_trap_col_being_dealloced_not_returned_by_alloc)
        /*002c*/ 	.word	0x00000000


	//----- nvinfo : EIATTR_FRAME_SIZE
	.align		4
.L_25:
        /*0030*/ 	.byte	0x04, 0x11
        /*0032*/ 	.short	(.L_27 - .L_26)
	.align		4
.L_26:
        /*0034*/ 	.word	index@(_ZN7cutlass13device_kernelINS_4gemm6kernel13GemmUniversalIN4cute5tupleIJiiiiEEENS1_10collective13CollectiveMmaINS1_35MainloopSm100TmaUmmaWarpSpecializedILi2ELi2ELi4ENS5_IJNS4_1CILi2EEENSA_ILi4EEENSA_ILi1EEEEEEEENS5_IJNSA_ILi64EEENSA_ILi256EEESG_EEEfNS5_IJlSD_lEEEfSJ_NS4_8TiledMMAINS4_8MMA_AtomIJNS4_17SM100_MMA_TF32_SSINS_10tfloat32_tESN_fLi64ELi256ELNS4_4UMMA5MajorE0ELSP_0ELNSO_7ScaleInE0ELSQ_0EEEEEENS4_6LayoutINS5_IJSD_SD_SD_EEENS5_IJNSA_ILi0EEESV_SV_EEEEENS5_IJNS4_10UnderscoreESY_SY_EEEEENS4_23SM90_TMA_LOAD_MULTICASTENS4_14ComposedLayoutINS4_7SwizzleILi3ELi4ELi3EEENS4_18smem_ptr_flag_bitsILi32EEENST_INS5_IJNSA_ILi8EEENSA_ILi32EEEEEENS5_IJS18_SD_EEEEEEEvNS4_8identityES11_S1C_vS1D_EENS_8epilogue10collective18CollectiveEpilogueINS1F_23Sm100TmaWarpSpecializedILi4ELi2ELi16ELb1ELb0EEEJSI_NS5_IJNST_ISG_SD_EENST_IS18_SD_EEEEEfSJ_fSJ_NS1F_6fusion15FusionCallbacksIS1J_NS1N_17LinearCombinationIffffLNS_15FloatRoundStyleE2EEESI_S1M_JEEENS4_5SM1004TMEM4LOAD26SM100_TMEM_LOAD_16dp128b8xENS4_13SM90_TMA_LOADES1C_NS4_17SM75_U32x4_LDSM_NENS4_14SM90_TMA_STOREES1C_NS4_17SM90_U32x4_STSM_NENS4_39AutoVectorizingCopyWithAssumedAlignmentILi128EEEEEEvvEEEEvNT_6ParamsE)
        /*0038*/ 	.word	0x00000000


	//----- nvinfo : EIATTR_MIN_STACK_SIZE
	.align		4
.L_27:
        /*003c*/ 	.byte	0x04, 0x12
        /*003e*/ 	.short	(.L_29 - .L_28)
	.align		4
.L_28:
        /*0040*/ 	.word	index@(_ZN7cutlass13device_kernelINS_4gemm6kernel13GemmUniversalIN4cute5tupleIJiiiiEEENS1_10collective13CollectiveMmaINS1_35MainloopSm100TmaUmmaWarpSpecializedILi2ELi2ELi4ENS5_IJNS4_1CILi2EEENSA_ILi4EEENSA_ILi1EEEEEEEENS5_IJNSA_ILi64EEENSA_ILi256EEESG_EEEfNS5_IJlSD_lEEEfSJ_NS4_8TiledMMAINS4_8MMA_AtomIJNS4_17SM100_MMA_TF32_SSINS_10tfloat32_tESN_fLi64ELi256ELNS4_4UMMA5MajorE0ELSP_0ELNSO_7ScaleInE0ELSQ_0EEEEEENS4_6LayoutINS5_IJSD_SD_SD_EEENS5_IJNSA_ILi0EEESV_SV_EEEEENS5_IJNS4_10UnderscoreESY_SY_EEEEENS4_23SM90_TMA_LOAD_MULTICASTENS4_14ComposedLayoutINS4_7SwizzleILi3ELi4ELi3EEENS4_18smem_ptr_flag_bitsILi32EEENST_INS5_IJNSA_ILi8EEENSA_ILi32EEEEEENS5_IJS18_SD_EEEEEEEvNS4_8identityES11_S1C_vS1D_EENS_8epilogue10collective18CollectiveEpilogueINS1F_23Sm100TmaWarpSpecializedILi4ELi2ELi16ELb1ELb0EEEJSI_NS5_IJNST_ISG_SD_EENST_IS18_SD_EEEEEfSJ_fSJ_NS1F_6fusion15FusionCallbacksIS1J_NS1N_17LinearCombinationIffffLNS_15FloatRoundStyleE2EEESI_S1M_JEEENS4_5SM1004TMEM4LOAD26SM100_TMEM_LOAD_16dp128b8xENS4_13SM90_TMA_LOADES1C_NS4_17SM75_U32x4_LDSM_NENS4_14SM90_TMA_STOREES1C_NS4_17SM90_U32x4_STSM_NENS4_39AutoVectorizingCopyWithAssumedAlignmentILi128EEEEEEvvEEEEvNT_6ParamsE)
        /*0044*/ 	.word	0x00000000
.L_29:


//--------------------- .nv.compat                --------------------------
	.section	.nv.compat,"",@"SHT_CUDA_COMPAT_INFO"
	.align	4
        /*0000*/ 	.byte	0x02, 0x09, 0x01, 0x00, 0x02, 0x02, 0x02, 0x00, 0x02, 0x05, 0x05, 0x00, 0x03, 0x07, 0x01, 0x01
        /*0010*/ 	.byte	0x02, 0x03, 0x01, 0x00, 0x02, 0x06, 0x01, 0x00, 0x04, 0x0b, 0x08, 0x00, 0x09, 0x00, 0x00, 0x00
        /*0020*/ 	.byte	0x00, 0x00, 0x00, 0x00


//--------------------- .nv.info._ZN7cutlass13device_kernelINS_4gemm6kernel13GemmUniversalIN4cute5tupleIJiiiiEEENS1_10collective13CollectiveMmaINS1_35MainloopSm100TmaUmmaWarpSpecializedILi2ELi2ELi4ENS5_IJNS4_1CILi2EEENSA_ILi4EEENSA_ILi1EEEEEEEENS5_IJNSA_ILi64EEENSA_ILi256EEESG_EEEfNS5_IJlSD_lEEEfSJ_NS4_8TiledMMAINS4_8MMA_AtomIJNS4_17SM100_MMA_TF32_SSINS_10tfloat32_tESN_fLi64ELi256ELNS4_4UMMA5MajorE0ELSP_0ELNSO_7ScaleInE0ELSQ_0EEEEEENS4_6LayoutINS5_IJSD_SD_SD_EEENS5_IJNSA_ILi0EEESV_SV_EEEEENS5_IJNS4_10UnderscoreESY_SY_EEEEENS4_23SM90_TMA_LOAD_MULTICASTENS4_14ComposedLayoutINS4_7SwizzleILi3ELi4ELi3EEENS4_18smem_ptr_flag_bitsILi32EEENST_INS5_IJNSA_ILi8EEENSA_ILi32EEEEEENS5_IJS18_SD_EEEEEEEvNS4_8identityES11_S1C_vS1D_EENS_8epilogue10collective18CollectiveEpilogueINS1F_23Sm100TmaWarpSpecializedILi4ELi2ELi16ELb1ELb0EEEJSI_NS5_IJNST_ISG_SD_EENST_IS18_SD_EEEEEfSJ_fSJ_NS1F_6fusion15FusionCallbacksIS1J_NS1N_17LinearCombinationIffffLNS_15FloatRoundStyleE2EEESI_S1M_JEEENS4_5SM1004TMEM4LOAD26SM100_TMEM_LOAD_16dp128b8xENS4_13SM90_TMA_LOADES1C_NS4_17SM75_U32x4_LDSM_NENS4_14SM90_TMA_STOREES1C_NS4_17SM90_U32x4_STSM_NENS4_39AutoVectorizingCopyWithAssumedAlignmentILi128EEEEEEvvEEEEvNT_6ParamsE --------------------------
	.section	.nv.info._ZN7cutlass13device_kernelINS_4gemm6kernel13GemmUniversalIN4cute5tupleIJiiiiEEENS1_10collective13CollectiveMmaINS1_35MainloopSm100TmaUmmaWarpSpecializedILi2ELi2ELi4ENS5_IJNS4_1CILi2EEENSA_ILi4EEENSA_ILi1EEEEEEEENS5_IJNSA_ILi64EEENSA_ILi256EEESG_EEEfNS5_IJlSD_lEEEfSJ_NS4_8TiledMMAINS4_8MMA_AtomIJNS4_17SM100_MMA_TF32_SSINS_10tfloat32_tESN_fLi64ELi256ELNS4_4UMMA5MajorE0ELSP_0ELNSO_7ScaleInE0ELSQ_0EEEEEENS4_6LayoutINS5_IJSD_SD_SD_EEENS5_IJNSA_ILi0EEESV_SV_EEEEENS5_IJNS4_10UnderscoreESY_SY_EEEEENS4_23SM90_TMA_LOAD_MULTICASTENS4_14ComposedLayoutINS4_7SwizzleILi3ELi4ELi3EEENS4_18smem_ptr_flag_bitsILi32EEENST_INS5_IJNSA_ILi8EEENSA_ILi32EEEEEENS5_IJS18_SD_EEEEEEEvNS4_8identityES11_S1C_vS1D_EENS_8epilogue10collective18CollectiveEpilogueINS1F_23Sm100TmaWarpSpecializedILi4ELi2ELi16ELb1ELb0EEEJSI_NS5_IJNST_ISG_SD_EENST_IS18_SD_EEEEEfSJ_fSJ_NS1F_6fusion15FusionCallbacksIS1J_NS1N_17LinearCombinationIffffLNS_15FloatRoundStyleE2EEESI_S1M_JEEENS4_5SM1004TMEM4LOAD26SM100_TMEM_LOAD_16dp128b8xENS4_13SM90_TMA_LOADES1C_NS4_17SM75_U32x4_LDSM_NENS4_14SM90_TMA_STOREES1C_NS4_17SM90_U32x4_STSM_NENS4_39AutoVectorizingCopyWithAssumedAlignmentILi128EEEEEEvvEEEEvNT_6ParamsE,"",@"SHT_CUDA_INFO"
	.sectionflags	@""
	.align	4


	//----- nvinfo : EIATTR_CUDA_API_VERSION
	.align		4
        /*0000*/ 	.byte	0x04, 0x37
        /*0002*/ 	.short	(.L_31 - .L_30)
.L_30:
        /*0004*/ 	.word	0x00000082


	//----- nvinfo : EIATTR_KPARAM_INFO
	.align		4
.L_31:
        /*0008*/ 	.byte	0x04, 0x17
        /*000a*/ 	.short	(.L_33 - .L_32)
.L_32:
        /*000c*/ 	.word	0x00000000
        /*0010*/ 	.short	0x0000
        /*0012*/ 	.short	0x0000
        /*0014*/ 	.byte	0x00, 0xf0, 0x01, 0x20


	//----- nvinfo : EIATTR_AT_ENTRY_FRAGMENTS
	.align		4
.L_33:
        /*0018*/ 	.byte	0x04, 0x4f
        /*001a*/ 	.short	(.L_35 - .L_34)


	//   ....[0]....
.L_34:
        /*001c*/ 	.word	0x00000006


	//----- nvinfo : EIATTR_RESERVED_SMEM_USED
	.align		4
.L_35:
        /*0020*/ 	.byte	0x01, 0x41
	.zero		2


	//----- nvinfo : EIATTR_SPARSE_MMA_MASK
	.align		4
        /*0024*/ 	.byte	0x03, 0x50
        /*0026*/ 	.short	0x0000


	//----- nvinfo : EIATTR_TCGEN05_1CTA_USED
	.align		4
        /*0028*/ 	.byte	0x01, 0x51
	.zero		2


	//----- nvinfo : EIATTR_MAXREG_COUNT
	.align		4
        /*002c*/ 	.byte	0x03, 0x1b
        /*002e*/ 	.short	0x00ff


	//----- nvinfo : EIATTR_NUM_BARRIERS
	.align		4
        /*0030*/ 	.byte	0x02, 0x4c
        /*0032*/ 	.byte	0x07
	.zero		1


	//----- nvinfo : EIATTR_EXTERNS
	.align		4
        /*0034*/ 	.byte	0x04, 0x0f
        /*0036*/ 	.short	(.L_37 - .L_36)


	//   ....[0]....
	.align		4
.L_36:
        /*0038*/ 	.word	index@(__assertfail)


	//----- nvinfo : EIATTR_MERCURY_ISA_VERSION
	.align		4
.L_37:
        /*003c*/ 	.byte	0x03, 0x5f
        /*003e*/ 	.short	0x0101


	//----- nvinfo : EIATTR_INT_WARP_WIDE_INSTR_OFFSETS
	.align		4
        /*0040*/ 	.byte	0x04, 0x31
        /*0042*/ 	.short	(.L_39 - .L_38)


	//   ....[0]....
.L_38:
        /*0044*/ 	.word	0x000041d0


	//   ....[1]....
        /*0048*/ 	.word	0x000041f0


	//   ....[2]....
        /*004c*/ 	.word	0x00004220


	//   ....[3]....
        /*0050*/ 	.word	0x00004d50


	//   ....[4]....
        /*0054*/ 	.word	0x00004dc0


	//   ....[5]....
        /*0058*/ 	.word	0x00004eb0


	//   ....[6]....
        /*005c*/ 	.word	0x00004f30


	//   ....[7]....
        /*0060*/ 	.word	0x00005020


	//   ....[8]....
        /*0064*/ 	.word	0x000050a0


	//   ....[9]....
        /*0068*/ 	.word	0x000051a0


	//   ....[10]....
        /*006c*/ 	.word	0x00005230


	//   ....[11]....
        /*0070*/ 	.word	0x00005330


	//   ....[12]....
        /*0074*/ 	.word	0x000053b0


	//   ....[13]....
        /*0078*/ 	.word	0x000054b0


	//   ....[14]....
        /*007c*/ 	.word	0x00005530


	//   ....[15]....
        /*0080*/ 	.word	0x00005630


	//   ....[16]....
        /*0084*/ 	.word	0x000056b0


	//   ....[17]....
        /*0088*/ 	.word	0x000057a0


	//   ....[18]....
        /*008c*/ 	.word	0x00005830


	//----- nvinfo : EIATTR_COOP_GROUP_MASK_REGIDS
	.align		4
.L_39:
        /*0090*/ 	.byte	0x04, 0x29
        /*0092*/ 	.short	(.L_41 - .L_40)


	//   ....[0]....
.L_40:
        /*0094*/ 	.word	0xffffffff


	//   ....[1]....
        /*0098*/ 	.word	0xffffffff


	//   ....[2]....
        /*009c*/ 	.word	0xffffffff


	//   ....[3]....
        /*00a0*/ 	.word	0xffffffff


	//   ....[4]....
        /*00a4*/ 	.word	0xffffffff


	//   ....[5]....
        /*00a8*/ 	.word	0xffffffff


	//   ....[6]....
        /*00ac*/ 	.word	0xffffffff


	//   ....[7]....
        /*00b0*/ 	.word	0xffffffff


	//   ....[8]....
        /*00b4*/ 	.word	0xffffffff


	//   ....[9]....
        /*00b8*/ 	.word	0xffffffff


	//   ....[10]....
        /*00bc*/ 	.word	0xffffffff


	//   ....[11]....
        /*00c0*/ 	.word	0xffffffff


	//   ....[12]....
        /*00c4*/ 	.word	0xffffffff


	//   ....[13]....
        /*00c8*/ 	.word	0xffffffff


	//----- nvinfo : EIATTR_COOP_GROUP_INSTR_OFFSETS
	.align		4
.L_41:
        /*00cc*/ 	.byte	0x04, 0x28
        /*00ce*/ 	.short	(.L_43 - .L_42)


	//   ....[0]....
.L_42:
        /*00d0*/ 	.word	0x00000080


	//   ....[1]....
        /*00d4*/ 	.word	0x000004e0


	//   ....[2]....
        /*00d8*/ 	.word	0x00000650


	//   ....[3]....
        /*00dc*/ 	.word	0x000007f0


	//   ....[4]....
        /*00e0*/ 	.word	0x000008f0


	//   ....[5]....
        /*00e4*/ 	.word	0x00000a60


	//   ....[6]....
        /*00e8*/ 	.word	0x00000c00


	//   ....[7]....
        /*00ec*/ 	.word	0x00000db0


	//   ....[8]....
        /*00f0*/ 	.word	0x00002460


	//   ....[9]....
        /*00f4*/ 	.word	0x00003200


	//   ....[10]....
        /*00f8*/ 	.word	0x00003410


	//   ....[11]....
        /*00fc*/ 	.word	0x00003440


	//   ....[12]....
        /*0100*/ 	.word	0x000040b0


	//   ....[13]....
        /*0104*/ 	.word	0x000042e0


	//----- nvinfo : EIATTR_VRC_CTA_INIT_COUNT
	.align		4
.L_43:
        /*0108*/ 	.byte	0x02, 0x4a
        /*010a*/ 	.byte	0x80
	.zero		1


	//----- nvinfo : EIATTR_SYSCALL_OFFSETS
	.align		4
        /*010c*/ 	.byte	0x04, 0x46
        /*010e*/ 	.short	(.L_45 - .L_44)


	//   ....[0]....
.L_44:
        /*0110*/ 	.word	0x00006500


	//   ....[1]....
        /*0114*/ 	.word	0x000065f0


	//   ....[2]....
        /*0118*/ 	.word	0x00006e10


	//   ....[3]....
        /*011c*/ 	.word	0x000075d0


	//   ....[4]....
        /*0120*/ 	.word	0x00007d30


	//   ....[5]....
        /*0124*/ 	.word	0x000084e0


	//   ....[6]....
        /*0128*/ 	.word	0x00008c90


	//   ....[7]....
        /*012c*/ 	.word	0x00009470


	//   ....[8]....
        /*0130*/ 	.word	0x00009c20


	//   ....[9]....
        /*0134*/ 	.word	0x0000a380


	//----- nvinfo : EIATTR_MBARRIER_INSTR_OFFSETS
	.align		4
.L_45:
        /*0138*/ 	.byte	0x04, 0x39
        /*013a*/ 	.short	(.L_47 - .L_46)


	//   ....[0]....
.L_46:
        /*013c*/ 	.word	0x00000600
        /*0140*/ 	.word	0x000000ff
        /*0144*/ 	.word	0x00000000
        /*0148*/ 	.short	0x0100
        /*014a*/ 	.byte	0x04
	.zero		1


	//   ....[1]....
        /*014c*/ 	.word	0x00000610
        /*0150*/ 	.word	0x000000ff
        /*0154*/ 	.word	0x00000010
        /*0158*/ 	.short	0x0100
        /*015a*/ 	.byte	0x04
	.zero		1


	//   ....[2]....
        /*015c*/ 	.word	0x00000620
        /*0160*/ 	.word	0x000000ff
        /*0164*/ 	.word	0x00000008
        /*0168*/ 	.short	0x0100
        /*016a*/ 	.byte	0x04
	.zero		1


	//   ....[3]....
        /*016c*/ 	.word	0x00000630
        /*0170*/ 	.word	0x000000ff
        /*0174*/ 	.word	0x00000018
        /*0178*/ 	.short	0x0100
        /*017a*/ 	.byte	0x04
	.zero		1


	//   ....[4]....
        /*017c*/ 	.word	0x00000760
        /*0180*/ 	.word	0x000000ff
        /*0184*/ 	.word	0x00000020
        /*0188*/ 	.short	0x0100
        /*018a*/ 	.byte	0x04
	.zero		1


	//   ....[5]....
        /*018c*/ 	.word	0x00000770
        /*0190*/ 	.word	0x000000ff
        /*0194*/ 	.word	0x00000040
        /*0198*/ 	.short	0x0100
        /*019a*/ 	.byte	0x04
	.zero		1


	//   ....[6]....
        /*019c*/ 	.word	0x00000780
        /*01a0*/ 	.word	0x000000ff
        /*01a4*/ 	.word	0x00000028
        /*01a8*/ 	.short	0x0100
        /*01aa*/ 	.byte	0x04
	.zero		1


	//   ....[7]....
        /*01ac*/ 	.word	0x00000790
        /*01b0*/ 	.word	0x000000ff
        /*01b4*/ 	.word	0x00000048
        /*01b8*/ 	.short	0x0100
        /*01ba*/ 	.byte	0x04
	.zero		1


	//   ....[8]....
        /*01bc*/ 	.word	0x000007a0
        /*01c0*/ 	.word	0x000000ff
        /*01c4*/ 	.word	0x00000030
        /*01c8*/ 	.short	0x0100
        /*01ca*/ 	.byte	0x04
	.zero		1


	//   ....[9]....
        /*01cc*/ 	.word	0x000007b0
        /*01d0*/ 	.word	0x000000ff
        /*01d4*/ 	.word	0x00000050
        /*01d8*/ 	.short	0x0100
        /*01da*/ 	.byte	0x04
	.zero		1


	//   ....[10]....
        /*01dc*/ 	.word	0x000007c0
        /*01e0*/ 	.word	0x000000ff
        /*01e4*/ 	.word	0x00000038
        /*01e8*/ 	.short	0x0100
        /*01ea*/ 	.byte	0x04
	.zero		1


	//   ....[11]....
        /*01ec*/ 	.word	0x000007d0
        /*01f0*/ 	.word	0x000000ff
        /*01f4*/ 	.word	0x00000058
        /*01f8*/ 	.short	0x0100
        /*01fa*/ 	.byte	0x04
	.zero		1


	//   ....[12]....
        /*01fc*/ 	.word	0x000008c0
        /*0200*/ 	.word	0x000000ff
        /*0204*/ 	.word	0x00000060
        /*0208*/ 	.short	0x0100
        /*020a*/ 	.byte	0x06
	.zero		1


	//   ....[13]....
        /*020c*/ 	.word	0x000008d0
        /*0210*/ 	.word	0x000000ff
        /*0214*/ 	.word	0x00000068
        /*0218*/ 	.short	0x0100
        /*021a*/ 	.byte	0x06
	.zero		1


	//   ....[14]....
        /*021c*/ 	.word	0x00000a10
        /*0220*/ 	.word	0x000000ff
        /*0224*/ 	.word	0x00000070
        /*0228*/ 	.short	0x0100
        /*022a*/ 	.byte	0x06
	.zero		1


	//   ....[15]....
        /*022c*/ 	.word	0x00000a20
        /*0230*/ 	.word	0x000000ff
        /*0234*/ 	.word	0x00000080
        /*0238*/ 	.short	0x0100
        /*023a*/ 	.byte	0x06
	.zero		1


	//   ....[16]....
        /*023c*/ 	.word	0x00000a30
        /*0240*/ 	.word	0x000000ff
        /*0244*/ 	.word	0x00000078
        /*0248*/ 	.short	0x0100
        /*024a*/ 	.byte	0x06
	.zero		1


	//   ....[17]....
        /*024c*/ 	.word	0x00000a40
        /*0250*/ 	.word	0x000000ff
        /*0254*/ 	.word	0x00000088
        /*0258*/ 	.short	0x0100
        /*025a*/ 	.byte	0x06
	.zero		1


	//   ....[18]....
        /*025c*/ 	.word	0x00000b70
        /*0260*/ 	.word	0x000000ff
        /*0264*/ 	.word	0x00000090
        /*0268*/ 	.short	0x0100
        /*026a*/ 	.byte	0x04
	.zero		1


	//   ....[19]....
        /*026c*/ 	.word	0x00000b80
        /*0270*/ 	.word	0x000000ff
        /*0274*/ 	.word	0x000000b0
        /*0278*/ 	.short	0x0100
        /*027a*/ 	.byte	0x04
	.zero		1


	//   ....[20]....
        /*027c*/ 	.word	0x00000b90
        /*0280*/ 	.word	0x000000ff
        /*0284*/ 	.word	0x00000098
        /*0288*/ 	.short	0x0100
        /*028a*/ 	.byte	0x04
	.zero		1


	//   ....[21]....
        /*028c*/ 	.word	0x00000ba0
        /*0290*/ 	.word	0x000000ff
        /*0294*/ 	.word	0x000000b8
        /*0298*/ 	.short	0x0100
        /*029a*/ 	.byte	0x04
	.zero		1


	//   ....[22]....
        /*029c*/ 	.word	0x00000bb0
        /*02a0*/ 	.word	0x000000ff
        /*02a4*/ 	.word	0x000000a0
        /*02a8*/ 	.short	0x0100
        /*02aa*/ 	.byte	0x04
	.zero		1


	//   ....[23]....
        /*02ac*/ 	.word	0x00000bc0
        /*02b0*/ 	.word	0x000000ff
        /*02b4*/ 	.word	0x000000c0
        /*02b8*/ 	.short	0x0100
        /*02ba*/ 	.byte	0x04
	.zero		1


	//   ....[24]....
        /*02bc*/ 	.word	0x00000bd0
        /*02c0*/ 	.word	0x000000ff
        /*02c4*/ 	.word	0x000000a8
        /*02c8*/ 	.short	0x0100
        /*02ca*/ 	.byte	0x04
	.zero		1


	//   ....[25]....
        /*02cc*/ 	.word	0x00000be0
        /*02d0*/ 	.word	0x000000ff
        /*02d4*/ 	.word	0x000000c8
        /*02d8*/ 	.short	0x0100
        /*02da*/ 	.byte	0x04
	.zero		1


	//   ....[26]....
        /*02dc*/ 	.word	0x00000cd0
        /*02e0*/ 	.word	0x000000ff
        /*02e4*/ 	.word	0x000000d0
        /*02e8*/ 	.short	0x0100
        /*02ea*/ 	.byte	0x04
	.zero		1


	//   ....[27]....
        /*02ec*/ 	.word	0x00000ce0
        /*02f0*/ 	.word	0x000000ff
        /*02f4*/ 	.word	0x000000e0
        /*02f8*/ 	.short	0x0100
        /*02fa*/ 	.byte	0x04
	.zero		1


	//   ....[28]....
        /*02fc*/ 	.word	0x00000cf0
        /*0300*/ 	.word	0x000000ff
        /*0304*/ 	.word	0x000000d8
        /*0308*/ 	.short	0x0100
        /*030a*/ 	.byte	0x04
	.zero		1


	//   ....[29]....
        /*030c*/ 	.word	0x00000d00
        /*0310*/ 	.word	0x000000ff
        /*0314*/ 	.word	0x000000e8
        /*0318*/ 	.short	0x0100
        /*031a*/ 	.byte	0x04
	.zero		1


	//   ....[30]....
        /*031c*/ 	.word	0x00001a70
        /*0320*/ 	.word	0x00000003
        /*0324*/ 	.word	0x000000e0
        /*0328*/ 	.short	0x010a
        /*032a*/ 	.byte	0xff
	.zero		1


	//   ....[31]....
        /*032c*/ 	.word	0x00001aa0
        /*0330*/ 	.word	0x00000003
        /*0334*/ 	.word	0x000000d0
        /*0338*/ 	.short	0x0101
        /*033a*/ 	.byte	0xff
	.zero		1


	//   ....[32]....
        /*033c*/ 	.word	0x00001b80
        /*0340*/ 	.word	0x000000ff
        /*0344*/ 	.word	0x00000010
        /*0348*/ 	.short	0x010a
        /*034a*/ 	.byte	0x04
	.zero		1


	//   ....[33]....
        /*034c*/ 	.word	0x00001c00
        /*0350*/ 	.word	0x000000ff
        /*0354*/ 	.word	0x00000010
        /*0358*/ 	.short	0x010a
        /*035a*/ 	.byte	0x21
	.zero		1


	//   ....[34]....
        /*035c*/ 	.word	0x00001d40
        /*0360*/ 	.word	0x000000ff
        /*0364*/ 	.word	0x00000010
        /*0368*/ 	.short	0x010a
        /*036a*/ 	.byte	0x04
	.zero		1


	//   ....[35]....
        /*036c*/ 	.word	0x00001ff0
        /*0370*/ 	.word	0x000000ff
        /*0374*/ 	.word	0x00000068
        /*0378*/ 	.short	0x0101
        /*037a*/ 	.byte	0x15
	.zero		1


	//   ....[36]....
        /*037c*/ 	.word	0x00002010
        /*0380*/ 	.word	0x000000ff
        /*0384*/ 	.word	0x00000010
        /*0388*/ 	.short	0x010a
        /*038a*/ 	.byte	0x04
	.zero		1


	//   ....[37]....
        /*038c*/ 	.word	0x00002090
        /*0390*/ 	.word	0x000000ff
        /*0394*/ 	.word	0x00000010
        /*0398*/ 	.short	0x010a
        /*039a*/ 	.byte	0x21
	.zero		1


	//   ....[38]....
        /*039c*/ 	.word	0x000021d0
        /*03a0*/ 	.word	0x000000ff
        /*03a4*/ 	.word	0x00000010
        /*03a8*/ 	.short	0x010a
        /*03aa*/ 	.byte	0x04
	.zero		1


	//   ....[39]....
        /*03ac*/ 	.word	0x00002490
        /*03b0*/ 	.word	0x00000003
        /*03b4*/ 	.word	0x00000070
        /*03b8*/ 	.short	0x010a
        /*03ba*/ 	.byte	0xff
	.zero		1


	//   ....[40]....
        /*03bc*/ 	.word	0x000025e0
        /*03c0*/ 	.word	0x00000000
        /*03c4*/ 	.word	0x00000000
        /*03c8*/ 	.short	0x0101
        /*03ca*/ 	.byte	0xff
	.zero		1


	//   ....[41]....
        /*03cc*/ 	.word	0x00002ba0
        /*03d0*/ 	.word	0x000000ff
        /*03d4*/ 	.word	0x00000000
        /*03d8*/ 	.short	0x010a
        /*03da*/ 	.byte	0x04
	.zero		1


	//   ....[42]....
        /*03dc*/ 	.word	0x00002c40
        /*03e0*/ 	.word	0x00000000
        /*03e4*/ 	.word	0x00000000
        /*03e8*/ 	.short	0x010a
        /*03ea*/ 	.byte	0xff
	.zero		1


	//   ....[43]....
        /*03ec*/ 	.word	0x00002d60
        /*03f0*/ 	.word	0x00000002
        /*03f4*/ 	.word	0x000000d0
        /*03f8*/ 	.short	0x010a
        /*03fa*/ 	.byte	0xff
	.zero		1


	//   ....[44]....
        /*03fc*/ 	.word	0x00002dc0
        /*0400*/ 	.word	0x00000004
        /*0404*/ 	.word	0x00000000
        /*0408*/ 	.short	0x0101
        /*040a*/ 	.byte	0xff
	.zero		1


	//   ....[45]....
        /*040c*/ 	.word	0x00002de0
        /*0410*/ 	.word	0x000000ff
        /*0414*/ 	.word	0x00000080
        /*0418*/ 	.short	0x010a
        /*041a*/ 	.byte	0x04
	.zero		1


	//   ....[46]....
        /*041c*/ 	.word	0x00002f00
        /*0420*/ 	.word	0x00000002
        /*0424*/ 	.word	0x00000070
        /*0428*/ 	.short	0x010a
        /*042a*/ 	.byte	0xff
	.zero		1


	//   ....[47]....
        /*042c*/ 	.word	0x00003010
        /*0430*/ 	.word	0x00000002
        /*0434*/ 	.word	0x00000000
        /*0438*/ 	.short	0x0101
        /*043a*/ 	.byte	0xff
	.zero		1


	//   ....[48]....
        /*043c*/ 	.word	0x000030a0
        /*0440*/ 	.word	0x000000ff
        /*0444*/ 	.word	0x00000080
        /*0448*/ 	.short	0x0106
        /*044a*/ 	.byte	0x04
	.zero		1


	//   ....[49]....
        /*044c*/ 	.word	0x000030c0
        /*0450*/ 	.word	0x000000ff
        /*0454*/ 	.word	0x00000080
        /*0458*/ 	.short	0x010a
        /*045a*/ 	.byte	0x04
	.zero		1


	//   ....[50]....
        /*045c*/ 	.word	0x00003150
        /*0460*/ 	.word	0x000000ff
        /*0464*/ 	.word	0x00000080
        /*0468*/ 	.short	0x0106
        /*046a*/ 	.byte	0x07
	.zero		1


	//   ....[51]....
        /*046c*/ 	.word	0x00003190
        /*0470*/ 	.word	0x00000000
        /*0474*/ 	.word	0x00000080
        /*0478*/ 	.short	0x010a
        /*047a*/ 	.byte	0xff
	.zero		1


	//   ....[52]....
        /*047c*/ 	.word	0x00003760
        /*0480*/ 	.word	0x00000000
        /*0484*/ 	.word	0x00000070
        /*0488*/ 	.short	0x010a
        /*048a*/ 	.byte	0xff
	.zero		1


	//   ....[53]....
        /*048c*/ 	.word	0x00003860
        /*0490*/ 	.word	0x00000003
        /*0494*/ 	.word	0x00000000
        /*0498*/ 	.short	0x0101
        /*049a*/ 	.byte	0xff
	.zero		1


	//   ....[54]....
        /*049c*/ 	.word	0x00003870
        /*04a0*/ 	.word	0x000000ff
        /*04a4*/ 	.word	0x00000000
        /*04a8*/ 	.short	0x010a
        /*04aa*/ 	.byte	0x04
	.zero		1


	//   ....[55]....
        /*04ac*/ 	.word	0x000038f0
        /*04b0*/ 	.word	0x000000ff
        /*04b4*/ 	.word	0x000000b0
        /*04b8*/ 	.short	0x010a
        /*04ba*/ 	.byte	0x2e
	.zero		1


	//   ....[56]....
        /*04bc*/ 	.word	0x000039d0
        /*04c0*/ 	.word	0x000000ff
        /*04c4*/ 	.word	0x00000000
        /*04c8*/ 	.short	0x010a
        /*04ca*/ 	.byte	0x07
	.zero		1


	//   ....[57]....
        /*04cc*/ 	.word	0x00003b10
        /*04d0*/ 	.word	0x000000ff
        /*04d4*/ 	.word	0x00000000
        /*04d8*/ 	.short	0x010a
        /*04da*/ 	.byte	0x04
	.zero		1


	//   ....[58]....
        /*04dc*/ 	.word	0x00003ee0
        /*04e0*/ 	.word	0x000000ff
        /*04e4*/ 	.word	0x00000000
        /*04e8*/ 	.short	0x010a
        /*04ea*/ 	.byte	0x04
	.zero		1


	//   ....[59]....
        /*04ec*/ 	.word	0x00003f70
        /*04f0*/ 	.word	0x000000ff
        /*04f4*/ 	.word	0x00000000
        /*04f8*/ 	.short	0x010a
        /*04fa*/ 	.byte	0x05
	.zero		1


	//   ....[60]....
        /*04fc*/ 	.word	0x00004000
        /*0500*/ 	.word	0x000000ff
        /*0504*/ 	.word	0x00000000
        /*0508*/ 	.short	0x010a
        /*050a*/ 	.byte	0x05
	.zero		1


	//   ....[61]....
        /*050c*/ 	.word	0x00004090
        /*0510*/ 	.word	0x000000ff
        /*0514*/ 	.word	0x00000000
        /*0518*/ 	.short	0x010a
        /*051a*/ 	.byte	0x04
	.zero		1


	//   ....[62]....
        /*051c*/ 	.word	0x00004540
        /*0520*/ 	.word	0x0000000c
        /*0524*/ 	.word	0x00000070
        /*0528*/ 	.short	0x010a
        /*052a*/ 	.byte	0xff
	.zero		1


	//   ....[63]....
        /*052c*/ 	.word	0x000046b0
        /*0530*/ 	.word	0x00000000
        /*0534*/ 	.word	0x00000000
        /*0538*/ 	.short	0x0101
        /*053a*/ 	.byte	0xff
	.zero		1


	//   ....[64]....
        /*053c*/ 	.word	0x00004b50
        /*0540*/ 	.word	0x000000ff
        /*0544*/ 	.word	0x00000068
        /*0548*/ 	.short	0x010a
        /*054a*/ 	.byte	0x15
	.zero		1


	//   ....[65]....
        /*054c*/ 	.word	0x00004cd0
        /*0550*/ 	.word	0x000000ff
        /*0554*/ 	.word	0x00000040
        /*0558*/ 	.short	0x010a
        /*055a*/ 	.byte	0x15
	.zero		1


	//   ....[66]....
        /*055c*/ 	.word	0x00004e50
        /*0560*/ 	.word	0x000000ff
        /*0564*/ 	.word	0x00000020
        /*0568*/ 	.short	0x010b
        /*056a*/ 	.byte	0x15
	.zero		1


	//   ....[67]....
        /*056c*/ 	.word	0x00004e60
        /*0570*/ 	.word	0x000000ff
        /*0574*/ 	.word	0x00000000
        /*0578*/ 	.short	0x0101
        /*057a*/ 	.byte	0x06
	.zero		1


	//   ....[68]....
        /*057c*/ 	.word	0x00004e80
        /*0580*/ 	.word	0x000000ff
        /*0584*/ 	.word	0x00000048
        /*0588*/ 	.short	0x010a
        /*058a*/ 	.byte	0x15
	.zero		1


	//   ....[69]....
        /*058c*/ 	.word	0x00004fc0
        /*0590*/ 	.word	0x000000ff
        /*0594*/ 	.word	0x00000028
        /*0598*/ 	.short	0x010b
        /*059a*/ 	.byte	0x15
	.zero		1


	//   ....[70]....
        /*059c*/ 	.word	0x00004fd0
        /*05a0*/ 	.word	0x000000ff
        /*05a4*/ 	.word	0x00000000
        /*05a8*/ 	.short	0x0101
        /*05aa*/ 	.byte	0x07
	.zero		1


	//   ....[71]....
        /*05ac*/ 	.word	0x00004ff0
        /*05b0*/ 	.word	0x000000ff
        /*05b4*/ 	.word	0x00000050
        /*05b8*/ 	.short	0x010a
        /*05ba*/ 	.byte	0x15
	.zero		1


	//   ....[72]....
        /*05bc*/ 	.word	0x00005140
        /*05c0*/ 	.word	0x000000ff
        /*05c4*/ 	.word	0x00000030
        /*05c8*/ 	.short	0x010b
        /*05ca*/ 	.byte	0x15
	.zero		1


	//   ....[73]....
        /*05cc*/ 	.word	0x00005150
        /*05d0*/ 	.word	0x000000ff
        /*05d4*/ 	.word	0x00000000
        /*05d8*/ 	.short	0x0101
        /*05da*/ 	.byte	0x1d
	.zero		1


	//   ....[74]....
        /*05dc*/ 	.word	0x00005170
        /*05e0*/ 	.word	0x000000ff
        /*05e4*/ 	.word	0x00000058
        /*05e8*/ 	.short	0x010a
        /*05ea*/ 	.byte	0x15
	.zero		1


	//   ....[75]....
        /*05ec*/ 	.word	0x000052e0
        /*05f0*/ 	.word	0x000000ff
        /*05f4*/ 	.word	0x00000038
        /*05f8*/ 	.short	0x010b
        /*05fa*/ 	.byte	0x15
	.zero		1


	//   ....[76]....
        /*05fc*/ 	.word	0x000052f0
        /*0600*/ 	.word	0x000000ff
        /*0604*/ 	.word	0x00000000
        /*0608*/ 	.short	0x0101
        /*060a*/ 	.byte	0x18
	.zero		1


	//   ....[77]....
        /*060c*/ 	.word	0x00005300
        /*0610*/ 	.word	0x000000ff
        /*0614*/ 	.word	0x00000040
        /*0618*/ 	.short	0x010a
        /*061a*/ 	.byte	0x15
	.zero		1


	//   ....[78]....
        /*061c*/ 	.word	0x00005460
        /*0620*/ 	.word	0x000000ff
        /*0624*/ 	.word	0x00000020
        /*0628*/ 	.short	0x010b
        /*062a*/ 	.byte	0x15
	.zero		1


	//   ....[79]....
        /*062c*/ 	.word	0x00005470
        /*0630*/ 	.word	0x000000ff
        /*0634*/ 	.word	0x00000000
        /*0638*/ 	.short	0x0101
        /*063a*/ 	.byte	0x06
	.zero		1


	//   ....[80]....
        /*063c*/ 	.word	0x00005480
        /*0640*/ 	.word	0x000000ff
        /*0644*/ 	.word	0x00000048
        /*0648*/ 	.short	0x010a
        /*064a*/ 	.byte	0x15
	.zero		1


	//   ....[81]....
        /*064c*/ 	.word	0x000055e0
        /*0650*/ 	.word	0x000000ff
        /*0654*/ 	.word	0x00000028
        /*0658*/ 	.short	0x010b
        /*065a*/ 	.byte	0x15
	.zero		1


	//   ....[82]....
        /*065c*/ 	.word	0x000055f0
        /*0660*/ 	.word	0x000000ff
        /*0664*/ 	.word	0x00000000
        /*0668*/ 	.short	0x0101
        /*066a*/ 	.byte	0x07
	.zero		1


	//   ....[83]....
        /*066c*/ 	.word	0x00005600
        /*0670*/ 	.word	0x000000ff
        /*0674*/ 	.word	0x00000050
        /*0678*/ 	.short	0x010a
        /*067a*/ 	.byte	0x15
	.zero		1


	//   ....[84]....
        /*067c*/ 	.word	0x00005750
        /*0680*/ 	.word	0x000000ff
        /*0684*/ 	.word	0x00000030
        /*0688*/ 	.short	0x010b
        /*068a*/ 	.byte	0x15
	.zero		1


	//   ....[85]....
        /*068c*/ 	.word	0x00005760
        /*0690*/ 	.word	0x000000ff
        /*0694*/ 	.word	0x00000000
        /*0698*/ 	.short	0x0101
        /*069a*/ 	.byte	0x1d
	.zero		1


	//   ....[86]....
        /*069c*/ 	.word	0x00005770
        /*06a0*/ 	.word	0x000000ff
        /*06a4*/ 	.word	0x00000058
        /*06a8*/ 	.short	0x010a
        /*06aa*/ 	.byte	0x15
	.zero		1


	//   ....[87]....
        /*06ac*/ 	.word	0x00005960
        /*06b0*/ 	.word	0x000000ff
        /*06b4*/ 	.word	0x00000038
        /*06b8*/ 	.short	0x010b
        /*06ba*/ 	.byte	0x15
	.zero		1


	//   ....[88]....
        /*06bc*/ 	.word	0x00005970
        /*06c0*/ 	.word	0x000000ff
        /*06c4*/ 	.word	0x00000000
        /*06c8*/ 	.short	0x0101
        /*06ca*/ 	.byte	0x18
	.zero		1


	//   ....[89]....
        /*06cc*/ 	.word	0x00005990
        /*06d0*/ 	.word	0x000000ff
        /*06d4*/ 	.word	0x00000040
        /*06d8*/ 	.short	0x010a
        /*06da*/ 	.byte	0x15
	.zero		1


	//   ....[90]....
        /*06dc*/ 	.word	0x000059b0
        /*06e0*/ 	.word	0x000000ff
        /*06e4*/ 	.word	0x00000048
        /*06e8*/ 	.short	0x010a
        /*06ea*/ 	.byte	0x15
	.zero		1


	//   ....[91]....
        /*06ec*/ 	.word	0x000059d0
        /*06f0*/ 	.word	0x000000ff
        /*06f4*/ 	.word	0x00000050
        /*06f8*/ 	.short	0x010a
        /*06fa*/ 	.byte	0x15
	.zero		1


	//   ....[92]....
        /*06fc*/ 	.word	0x00005a20
        /*0700*/ 	.word	0x00000002
        /*0704*/ 	.word	0x00000058
        /*0708*/ 	.short	0x010a
        /*070a*/ 	.byte	0xff
	.zero		1


	//   ....[93]....
        /*070c*/ 	.word	0x00005d70
        /*0710*/ 	.word	0x00000000
        /*0714*/ 	.word	0x00000070
        /*0718*/ 	.short	0x010a
        /*071a*/ 	.byte	0xff
	.zero		1


	//   ....[94]....
        /*071c*/ 	.word	0x00005e40
        /*0720*/ 	.word	0x00000000
        /*0724*/ 	.word	0x00000000
        /*0728*/ 	.short	0x0101
        /*072a*/ 	.byte	0xff
	.zero		1


	//   ....[95]....
        /*072c*/ 	.word	0x00006a90
        /*0730*/ 	.word	0x000000ff
        /*0734*/ 	.word	0x00000020
        /*0738*/ 	.short	0x010a
        /*073a*/ 	.byte	0x2b
	.zero		1


	//   ....[96]....
        /*073c*/ 	.word	0x00006ad0
        /*0740*/ 	.word	0x00000057
        /*0744*/ 	.word	0x00000090
        /*0748*/ 	.short	0x010a
        /*074a*/ 	.byte	0xff
	.zero		1


	//   ....[97]....
        /*074c*/ 	.word	0x00006bf0
        /*0750*/ 	.word	0x000000ff
        /*0754*/ 	.word	0x00000020
        /*0758*/ 	.short	0x010a
        /*075a*/ 	.byte	0x2b
	.zero		1


	//   ....[98]....
        /*075c*/ 	.word	0x00006cf0
        /*0760*/ 	.word	0x00000057
        /*0764*/ 	.word	0x00000090
        /*0768*/ 	.short	0x010a
        /*076a*/ 	.byte	0xff
	.zero		1


	//   ....[99]....
        /*076c*/ 	.word	0x000072f0
        /*0770*/ 	.word	0x00000000
        /*0774*/ 	.word	0x00000000
        /*0778*/ 	.short	0x0101
        /*077a*/ 	.byte	0xff
	.zero		1


	//   ....[100]....
        /*077c*/ 	.word	0x00007300
        /*0780*/ 	.word	0x00000003
        /*0784*/ 	.word	0x00000020
        /*0788*/ 	.short	0x010a
        /*078a*/ 	.byte	0xff
	.zero		1


	//   ....[101]....
        /*078c*/ 	.word	0x000073d0
        /*0790*/ 	.word	0x00000003
        /*0794*/ 	.word	0x00000020
        /*0798*/ 	.short	0x010a
        /*079a*/ 	.byte	0xff
	.zero		1


	//   ....[102]....
        /*079c*/ 	.word	0x00007a50
        /*07a0*/ 	.word	0x00000014
        /*07a4*/ 	.word	0x00000000
        /*07a8*/ 	.short	0x0101
        /*07aa*/ 	.byte	0xff
	.zero		1


	//   ....[103]....
        /*07ac*/ 	.word	0x00007a70
        /*07b0*/ 	.word	0x00000015
        /*07b4*/ 	.word	0x00000020
        /*07b8*/ 	.short	0x010a
        /*07ba*/ 	.byte	0xff
	.zero		1


	//   ....[104]....
        /*07bc*/ 	.word	0x00007b30
        /*07c0*/ 	.word	0x00000015
        /*07c4*/ 	.word	0x00000020
        /*07c8*/ 	.short	0x010a
        /*07ca*/ 	.byte	0xff
	.zero		1


	//   ....[105]....
        /*07cc*/ 	.word	0x000081c0
        /*07d0*/ 	.word	0x00000014
        /*07d4*/ 	.word	0x00000000
        /*07d8*/ 	.short	0x0101
        /*07da*/ 	.byte	0xff
	.zero		1


	//   ....[106]....
        /*07dc*/ 	.word	0x000081e0
        /*07e0*/ 	.word	0x00000015
        /*07e4*/ 	.word	0x00000020
        /*07e8*/ 	.short	0x010a
        /*07ea*/ 	.byte	0xff
	.zero		1


	//   ....[107]....
        /*07ec*/ 	.word	0x000082a0
        /*07f0*/ 	.word	0x00000015
        /*07f4*/ 	.word	0x00000020
        /*07f8*/ 	.short	0x010a
        /*07fa*/ 	.byte	0xff
	.zero		1


	//   ....[108]....
        /*07fc*/ 	.word	0x00008960
        /*0800*/ 	.word	0x00000014
        /*0804*/ 	.word	0x00000000
        /*0808*/ 	.short	0x0101
        /*080a*/ 	.byte	0xff
	.zero		1


	//   ....[109]....
        /*080c*/ 	.word	0x00008980
        /*0810*/ 	.word	0x00000015
        /*0814*/ 	.word	0x00000020
        /*0818*/ 	.short	0x010a
        /*081a*/ 	.byte	0xff
	.zero		1


	//   ....[110]....
        /*081c*/ 	.word	0x00008a40
        /*0820*/ 	.word	0x00000015
        /*0824*/ 	.word	0x00000020
        /*0828*/ 	.short	0x010a
        /*082a*/ 	.byte	0xff
	.zero		1


	//   ....[111]....
        /*082c*/ 	.word	0x00009140
        /*0830*/ 	.word	0x00000014
        /*0834*/ 	.word	0x00000000
        /*0838*/ 	.short	0x0101
        /*083a*/ 	.byte	0xff
	.zero		1


	//   ....[112]....
        /*083c*/ 	.word	0x00009160
        /*0840*/ 	.word	0x00000015
        /*0844*/ 	.word	0x00000020
        /*0848*/ 	.short	0x010a
        /*084a*/ 	.byte	0xff
	.zero		1


	//   ....[113]....
        /*084c*/ 	.word	0x00009220
        /*0850*/ 	.word	0x00000015
        /*0854*/ 	.word	0x00000020
        /*0858*/ 	.short	0x010a
        /*085a*/ 	.byte	0xff
	.zero		1


	//   ....[114]....
        /*085c*/ 	.word	0x000098f0
        /*0860*/ 	.word	0x00000014
        /*0864*/ 	.word	0x00000000
        /*0868*/ 	.short	0x0101
        /*086a*/ 	.byte	0xff
	.zero		1


	//   ....[115]....
        /*086c*/ 	.word	0x00009910
        /*0870*/ 	.word	0x00000015
        /*0874*/ 	.word	0x00000020
        /*0878*/ 	.short	0x010a
        /*087a*/ 	.byte	0xff
	.zero		1


	//   ....[116]....
        /*087c*/ 	.word	0x000099d0
        /*0880*/ 	.word	0x00000015
        /*0884*/ 	.word	0x00000020
        /*0888*/ 	.short	0x010a
        /*088a*/ 	.byte	0xff
	.zero		1


	//   ....[117]....
        /*088c*/ 	.word	0x0000a0a0
        /*0890*/ 	.word	0x00000014
        /*0894*/ 	.word	0x00000000
        /*0898*/ 	.short	0x0101
        /*089a*/ 	.byte	0xff
	.zero		1


	//   ....[118]....
        /*089c*/ 	.word	0x0000a0c0
        /*08a0*/ 	.word	0x00000015
        /*08a4*/ 	.word	0x00000020
        /*08a8*/ 	.short	0x010a
        /*08aa*/ 	.byte	0xff
	.zero		1


	//   ....[119]....
        /*08ac*/ 	.word	0x0000a180
        /*08b0*/ 	.word	0x00000015
        /*08b4*/ 	.word	0x00000020
        /*08b8*/ 	.short	0x010a
        /*08ba*/ 	.byte	0xff
	.zero		1


	//   ....[120]....
        /*08bc*/ 	.word	0x0000a470
        /*08c0*/ 	.word	0x000000ff
        /*08c4*/ 	.word	0x00000000
        /*08c8*/ 	.short	0x0101
        /*08ca*/ 	.byte	0x04
	.zero		1


	//   ....[121]....
        /*08cc*/ 	.word	0x0000a880
        /*08d0*/ 	.word	0x00000002
        /*08d4*/ 	.word	0x00000000
        /*08d8*/ 	.short	0x0101
        /*08da*/ 	.byte	0xff
	.zero		1


	//   ....[122]....
        /*08dc*/ 	.word	0x0000ab40
        /*08e0*/ 	.word	0x000000ff
        /*08e4*/ 	.word	0x00000000
        /*08e8*/ 	.short	0x0101
        /*08ea*/ 	.byte	0x06
	.zero		1


	//   ....[123]....
        /*08ec*/ 	.word	0x0000ab60
        /*08f0*/ 	.word	0x00000003
        /*08f4*/ 	.word	0x000000e0
        /*08f8*/ 	.short	0x010a
        /*08fa*/ 	.byte	0xff
	.zero		1


	//   ....[124]....
        /*08fc*/ 	.word	0x0000abc0
        /*0900*/ 	.word	0x00000000
        /*0904*/ 	.word	0x00000010
        /*0908*/ 	.short	0x010a
        /*090a*/ 	.byte	0xff
	.zero		1


	//   ....[125]....
        /*090c*/ 	.word	0x0000ac20
        /*0910*/ 	.word	0x00000000
        /*0914*/ 	.word	0x00000010
        /*0918*/ 	.short	0x010a
        /*091a*/ 	.byte	0xff
	.zero		1


	//   ....[126]....
        /*091c*/ 	.word	0x0000ac70
        /*0920*/ 	.word	0x00000003
        /*0924*/ 	.word	0x00000070
        /*0928*/ 	.short	0x010a
        /*092a*/ 	.byte	0xff
	.zero		1


	//   ....[127]....
        /*092c*/ 	.word	0x0000acd0
        /*0930*/ 	.word	0x00000000
        /*0934*/ 	.word	0x00000000
        /*0938*/ 	.short	0x010a
        /*093a*/ 	.byte	0xff
	.zero		1


	//   ....[128]....
        /*093c*/ 	.word	0x0000ad20
        /*0940*/ 	.word	0x00000002
        /*0944*/ 	.word	0x000000d0
        /*0948*/ 	.short	0x010a
        /*094a*/ 	.byte	0xff
	.zero		1


	//   ....[129]....
        /*094c*/ 	.word	0x0000ad80
        /*0950*/ 	.word	0x00000002
        /*0954*/ 	.word	0x00000080
        /*0958*/ 	.short	0x010a
        /*095a*/ 	.byte	0xff
	.zero		1


	//   ....[130]....
        /*095c*/ 	.word	0x0000add0
        /*0960*/ 	.word	0x00000002
        /*0964*/ 	.word	0x00000070
        /*0968*/ 	.short	0x010a
        /*096a*/ 	.byte	0xff
	.zero		1


	//   ....[131]....
        /*096c*/ 	.word	0x0000ae30
        /*0970*/ 	.word	0x00000000
        /*0974*/ 	.word	0x00000080
        /*0978*/ 	.short	0x010a
        /*097a*/ 	.byte	0xff
	.zero		1


	//   ....[132]....
        /*097c*/ 	.word	0x0000ae80
        /*0980*/ 	.word	0x00000000
        /*0984*/ 	.word	0x00000070
        /*0988*/ 	.short	0x010a
        /*098a*/ 	.byte	0xff
	.zero		1


	//   ....[133]....
        /*098c*/ 	.word	0x0000aee0
        /*0990*/ 	.word	0x00000003
        /*0994*/ 	.word	0x000000b0
        /*0998*/ 	.short	0x010a
        /*099a*/ 	.byte	0xff
	.zero		1


	//   ....[134]....
        /*099c*/ 	.word	0x0000af40
        /*09a0*/ 	.word	0x00000000
        /*09a4*/ 	.word	0x00000000
        /*09a8*/ 	.short	0x010a
        /*09aa*/ 	.byte	0xff
	.zero		1


	//   ....[135]....
        /*09ac*/ 	.word	0x0000afa0
        /*09b0*/ 	.word	0x00000000
        /*09b4*/ 	.word	0x00000000
        /*09b8*/ 	.short	0x010a
        /*09ba*/ 	.byte	0xff
	.zero		1


	//   ....[136]....
        /*09bc*/ 	.word	0x0000b000
        /*09c0*/ 	.word	0x00000000
        /*09c4*/ 	.word	0x00000000
        /*09c8*/ 	.short	0x010a
        /*09ca*/ 	.byte	0xff
	.zero		1


	//   ....[137]....
        /*09cc*/ 	.word	0x0000b060
        /*09d0*/ 	.word	0x00000000
        /*09d4*/ 	.word	0x00000000
        /*09d8*/ 	.short	0x010a
        /*09da*/ 	.byte	0xff
	.zero		1


	//   ....[138]....
        /*09dc*/ 	.word	0x0000b0c0
        /*09e0*/ 	.word	0x00000000
        /*09e4*/ 	.word	0x00000000
        /*09e8*/ 	.short	0x010a
        /*09ea*/ 	.byte	0xff
	.zero		1


	//   ....[139]....
        /*09ec*/ 	.word	0x0000b110
        /*09f0*/ 	.word	0x0000000c
        /*09f4*/ 	.word	0x00000070
        /*09f8*/ 	.short	0x010a
        /*09fa*/ 	.byte	0xff
	.zero		1


	//   ....[140]....
        /*09fc*/ 	.word	0x0000b170
        /*0a00*/ 	.word	0x00000000
        /*0a04*/ 	.word	0x00000068
        /*0a08*/ 	.short	0x010a
        /*0a0a*/ 	.byte	0xff
	.zero		1


	//   ....[141]....
        /*0a0c*/ 	.word	0x0000b1d0
        /*0a10*/ 	.word	0x00000009
        /*0a14*/ 	.word	0x00000040
        /*0a18*/ 	.short	0x010a
        /*0a1a*/ 	.byte	0xff
	.zero		1


	//   ....[142]....
        /*0a1c*/ 	.word	0x0000b230
        /*0a20*/ 	.word	0x00000009
        /*0a24*/ 	.word	0x00000048
        /*0a28*/ 	.short	0x010a
        /*0a2a*/ 	.byte	0xff
	.zero		1


	//   ....[143]....
        /*0a2c*/ 	.word	0x0000b290
        /*0a30*/ 	.word	0x00000009
        /*0a34*/ 	.word	0x00000050
        /*0a38*/ 	.short	0x010a
        /*0a3a*/ 	.byte	0xff
	.zero		1


	//   ....[144]....
        /*0a3c*/ 	.word	0x0000b2f0
        /*0a40*/ 	.word	0x00000009
        /*0a44*/ 	.word	0x00000058
        /*0a48*/ 	.short	0x010a
        /*0a4a*/ 	.byte	0xff
	.zero		1


	//   ....[145]....
        /*0a4c*/ 	.word	0x0000b350
        /*0a50*/ 	.word	0x00000000
        /*0a54*/ 	.word	0x00000040
        /*0a58*/ 	.short	0x010a
        /*0a5a*/ 	.byte	0xff
	.zero		1


	//   ....[146]....
        /*0a5c*/ 	.word	0x0000b3b0
        /*0a60*/ 	.word	0x00000000
        /*0a64*/ 	.word	0x00000048
        /*0a68*/ 	.short	0x010a
        /*0a6a*/ 	.byte	0xff
	.zero		1


	//   ....[147]....
        /*0a6c*/ 	.word	0x0000b410
        /*0a70*/ 	.word	0x00000000
        /*0a74*/ 	.word	0x00000050
        /*0a78*/ 	.short	0x010a
        /*0a7a*/ 	.byte	0xff
	.zero		1


	//   ....[148]....
        /*0a7c*/ 	.word	0x0000b470
        /*0a80*/ 	.word	0x00000000
        /*0a84*/ 	.word	0x00000058
        /*0a88*/ 	.short	0x010a
        /*0a8a*/ 	.byte	0xff
	.zero		1


	//   ....[149]....
        /*0a8c*/ 	.word	0x0000b4d0
        /*0a90*/ 	.word	0x00000003
        /*0a94*/ 	.word	0x00000040
        /*0a98*/ 	.short	0x010a
        /*0a9a*/ 	.byte	0xff
	.zero		1


	//   ....[150]....
        /*0a9c*/ 	.word	0x0000b530
        /*0aa0*/ 	.word	0x00000003
        /*0aa4*/ 	.word	0x00000048
        /*0aa8*/ 	.short	0x010a
        /*0aaa*/ 	.byte	0xff
	.zero		1


	//   ....[151]....
        /*0aac*/ 	.word	0x0000b590
        /*0ab0*/ 	.word	0x00000003
        /*0ab4*/ 	.word	0x00000050
        /*0ab8*/ 	.short	0x010a
        /*0aba*/ 	.byte	0xff
	.zero		1


	//   ....[152]....
        /*0abc*/ 	.word	0x0000b5e0
        /*0ac0*/ 	.word	0x00000000
        /*0ac4*/ 	.word	0x00000070
        /*0ac8*/ 	.short	0x010a
        /*0aca*/ 	.byte	0xff
	.zero		1


	//   ....[153]....
        /*0acc*/ 	.word	0x0000b640
        /*0ad0*/ 	.word	0x00000000
        /*0ad4*/ 	.word	0x00000020
        /*0ad8*/ 	.short	0x010a
        /*0ada*/ 	.byte	0xff
	.zero		1


	//   ....[154]....
        /*0adc*/ 	.word	0x0000b690
        /*0ae0*/ 	.word	0x00000057
        /*0ae4*/ 	.word	0x00000090
        /*0ae8*/ 	.short	0x010a
        /*0aea*/ 	.byte	0xff
	.zero		1


	//   ....[155]....
        /*0aec*/ 	.word	0x0000b6e0
        /*0af0*/ 	.word	0x00000003
        /*0af4*/ 	.word	0x00000020
        /*0af8*/ 	.short	0x010a
        /*0afa*/ 	.byte	0xff
	.zero		1


	//   ....[156]....
        /*0afc*/ 	.word	0x0000b730
        /*0b00*/ 	.word	0x00000015
        /*0b04*/ 	.word	0x00000020
        /*0b08*/ 	.short	0x010a
        /*0b0a*/ 	.byte	0xff
	.zero		1


	//   ....[157]....
        /*0b0c*/ 	.word	0x0000b780
        /*0b10*/ 	.word	0x00000015
        /*0b14*/ 	.word	0x00000020
        /*0b18*/ 	.short	0x010a
        /*0b1a*/ 	.byte	0xff
	.zero		1


	//   ....[158]....
        /*0b1c*/ 	.word	0x0000b7d0
        /*0b20*/ 	.word	0x00000015
        /*0b24*/ 	.word	0x00000020
        /*0b28*/ 	.short	0x010a
        /*0b2a*/ 	.byte	0xff
	.zero		1


	//   ....[159]....
        /*0b2c*/ 	.word	0x0000b820
        /*0b30*/ 	.word	0x00000015
        /*0b34*/ 	.word	0x00000020
        /*0b38*/ 	.short	0x010a
        /*0b3a*/ 	.byte	0xff
	.zero		1


	//   ....[160]....
        /*0b3c*/ 	.word	0x0000b870
        /*0b40*/ 	.word	0x00000015
        /*0b44*/ 	.word	0x00000020
        /*0b48*/ 	.short	0x010a
        /*0b4a*/ 	.byte	0xff
	.zero		1


	//   ....[161]....
        /*0b4c*/ 	.word	0x0000b8c0
        /*0b50*/ 	.word	0x00000015
        /*0b54*/ 	.word	0x00000020
        /*0b58*/ 	.short	0x010a
        /*0b5a*/ 	.byte	0xff
	.zero		1


	//----- nvinfo : EIATTR_NUM_MBARRIERS
	.align		4
.L_47:
        /*0b5c*/ 	.byte	0x03, 0x38
        /*0b5e*/ 	.short	0x001e


	//----- nvinfo : EIATTR_EXIT_INSTR_OFFSETS
	.align		4
        /*0b60*/ 	.byte	0x04, 0x1c
        /*0b62*/ 	.short	(.L_49 - .L_48)


	//   ....[0]....
.L_48:
        /*0b64*/ 	.word	0x00002c70


	//   ....[1]....
        /*0b68*/ 	.word	0x00003160


	//   ....[2]....
        /*0b6c*/ 	.word	0x000031c0


	//   ....[3]....
        /*0b70*/ 	.word	0x000042f0


	//   ....[4]....
        /*0b74*/ 	.word	0x00005a50


	//   ....[5]....
        /*0b78*/ 	.word	0x00005a90


	//   ....[6]....
        /*0b7c*/ 	.word	0x0000aa40


	//   ....[7]....
        /*0b80*/ 	.word	0x0000aab0


	//   ....[8]....
        /*0b84*/ 	.word	0x0000aae0


	//   ....[9]....
        /*0b88*/ 	.word	0x0000ab50


	//----- nvinfo : EIATTR_MAX_THREADS
	.align		4
.L_49:
        /*0b8c*/ 	.byte	0x04, 0x05
        /*0b8e*/ 	.short	(.L_51 - .L_50)
.L_50:
        /*0b90*/ 	.word	0x00000100
        /*0b94*/ 	.word	0x00000001
        /*0b98*/ 	.word	0x00000001


	//----- nvinfo : EIATTR_CRS_STACK_SIZE
	.align		4
.L_51:
        /*0b9c*/ 	.byte	0x04, 0x1e
        /*0b9e*/ 	.short	(.L_53 - .L_52)
.L_52:
        /*0ba0*/ 	.word	0x00000000


	//----- nvinfo : EIATTR_CBANK_PARAM_SIZE
	.align		4
.L_53:
        /*0ba4*/ 	.byte	0x03, 0x19
        /*0ba6*/ 	.short	0x0800


	//----- nvinfo : EIATTR_PARAM_CBANK
	.align		4
        /*0ba8*/ 	.byte	0x04, 0x0a
        /*0baa*/ 	.short	(.L_55 - .L_54)
	.align		4
.L_54:
        /*0bac*/ 	.word	index@(.nv.constant0._ZN7cutlass13device_kernelINS_4gemm6kernel13GemmUniversalIN4cute5tupleIJiiiiEEENS1_10collective13CollectiveMmaINS1_35MainloopSm100TmaUmmaWarpSpecializedILi2ELi2ELi4ENS5_IJNS4_1CILi2EEENSA_ILi4EEENSA_ILi1EEEEEEEENS5_IJNSA_ILi64EEENSA_ILi256EEESG_EEEfNS5_IJlSD_lEEEfSJ_NS4_8TiledMMAINS4_8MMA_AtomIJNS4_17SM100_MMA_TF32_SSINS_10tfloat32_tESN_fLi64ELi256ELNS4_4UMMA5MajorE0ELSP_0ELNSO_7ScaleInE0ELSQ_0EEEEEENS4_6LayoutINS5_IJSD_SD_SD_EEENS5_IJNSA_ILi0EEESV_SV_EEEEENS5_IJNS4_10UnderscoreESY_SY_EEEEENS4_23SM90_TMA_LOAD_MULTICASTENS4_14ComposedLayoutINS4_7SwizzleILi3ELi4ELi3EEENS4_18smem_ptr_flag_bitsILi32EEENST_INS5_IJNSA_ILi8EEENSA_ILi32EEEEEENS5_IJS18_SD_EEEEEEEvNS4_8identityES11_S1C_vS1D_EENS_8epilogue10collective18CollectiveEpilogueINS1F_23Sm100TmaWarpSpecializedILi4ELi2ELi16ELb1ELb0EEEJSI_NS5_IJNST_ISG_SD_EENST_IS18_SD_EEEEEfSJ_fSJ_NS1F_6fusion15FusionCallbacksIS1J_NS1N_17LinearCombinationIffffLNS_15FloatRoundStyleE2EEESI_S1M_JEEENS4_5SM1004TMEM4LOAD26SM100_TMEM_LOAD_16dp128b8xENS4_13SM90_TMA_LOADES1C_NS4_17SM75_U32x4_LDSM_NENS4_14SM90_TMA_STOREES1C_NS4_17SM90_U32x4_STSM_NENS4_39AutoVectorizingCopyWithAssumedAlignmentILi128EEEEEEvvEEEEvNT_6ParamsE)
        /*0bb0*/ 	.short	0x0380
        /*0bb2*/ 	.short	0x0800


	//----- nvinfo : EIATTR_SW_WAR
	.align		4
.L_55:
        /*0bb4*/ 	.byte	0x04, 0x36
        /*0bb6*/ 	.short	(.L_57 - .L_56)
.L_56:
        /*0bb8*/ 	.word	0x00000008
.L_57:


//--------------------- .nv.callgraph             --------------------------
	.section	.nv.callgraph,"",@"SHT_CUDA_CALLGRAPH"
	.align	4
	.sectionentsize	8
	.align		4
        /*0000*/ 	.word	0x00000000
	.align		4
        /*0004*/ 	.word	0xffffffff
	.align		4
        /*0008*/ 	.word	index@(_ZN7cutlass13device_kernelINS_4gemm6kernel13GemmUniversalIN4cute5tupleIJiiiiEEENS1_10collective13CollectiveMmaINS1_35MainloopSm100TmaUmmaWarpSpecializedILi2ELi2ELi4ENS5_IJNS4_1CILi2EEENSA_ILi4EEENSA_ILi1EEEEEEEENS5_IJNSA_ILi64EEENSA_ILi256EEESG_EEEfNS5_IJlSD_lEEEfSJ_NS4_8TiledMMAINS4_8MMA_AtomIJNS4_17SM100_MMA_TF32_SSINS_10tfloat32_tESN_fLi64ELi256ELNS4_4UMMA5MajorE0ELSP_0ELNSO_7ScaleInE0ELSQ_0EEEEEENS4_6LayoutINS5_IJSD_SD_SD_EEENS5_IJNSA_ILi0EEESV_SV_EEEEENS5_IJNS4_10UnderscoreESY_SY_EEEEENS4_23SM90_TMA_LOAD_MULTICASTENS4_14ComposedLayoutINS4_7SwizzleILi3ELi4ELi3EEENS4_18smem_ptr_flag_bitsILi32EEENST_INS5_IJNSA_ILi8EEENSA_ILi32EEEEEENS5_IJS18_SD_EEEEEEEvNS4_8identityES11_S1C_vS1D_EENS_8epilogue10collective18CollectiveEpilogueINS1F_23Sm100TmaWarpSpecializedILi4ELi2ELi16ELb1ELb0EEEJSI_NS5_IJNST_ISG_SD_EENST_IS18_SD_EEEEEfSJ_fSJ_NS1F_6fusion15FusionCallbacksIS1J_NS1N_17LinearCombinationIffffLNS_15FloatRoundStyleE2EEESI_S1M_JEEENS4_5SM1004TMEM4LOAD26SM100_TMEM_LOAD_16dp128b8xENS4_13SM90_TMA_LOADES1C_NS4_17SM75_U32x4_LDSM_NENS4_14SM90_TMA_STOREES1C_NS4_17SM90_U32x4_STSM_NENS4_39AutoVectorizingCopyWithAssumedAlignmentILi128EEEEEEvvEEEEvNT_6ParamsE)
	.align		4
        /*000c*/ 	.word	index@(__assertfail)
	.align		4
        /*0010*/ 	.word	0x00000000
	.align		4
        /*0014*/ 	.word	0xfffffffe
	.align		4
        /*0018*/ 	.word	0x00000000
	.align		4
        /*001c*/ 	.word	0xfffffffd
	.align		4
        /*0020*/ 	.word	0x00000000
	.align		4
        /*0024*/ 	.word	0xfffffffc


//--------------------- .nv.constant4             --------------------------
	.section	.nv.constant4,"a",@progbits
	.align	8
	.align		8
.nv.constant4:
        /*0000*/ 	.dword	__assertfail
	.align		8
        /*0008*/ 	.dword	__unnamed_1
	.align		8
        /*0010*/ 	.dword	__unnamed_2
	.align		8
        /*0018*/ 	.dword	_ZN40_INTERNAL_8e2ffccf_4_k_cu_f8341155_164094cuda3std3__45__cpo5beginE
	.align		8
        /*0020*/ 	.dword	_ZN40_INTERNAL_8e2ffccf_4_k_cu_f8341155_164094cuda3std3__45__cpo3endE
	.align		8
        /*0028*/ 	.dword	_ZN40_INTERNAL_8e2ffccf_4_k_cu_f8341155_164094cuda3std3__45__cpo6cbeginE
	.align		8
        /*0030*/ 	.dword	_ZN40_INTERNAL_8e2ffccf_4_k_cu_f8341155_164094cuda3std3__45__cpo4cendE
	.align		8
        /*0038*/ 	.dword	_ZN40_INTERNAL_8e2ffccf_4_k_cu_f8341155_164094cuda3std3__442_GLOBAL__N__8e2ffccf_4_k_cu_f8341155_164096ignoreE
	.align		8
        /*0040*/ 	.dword	_ZN40_INTERNAL_8e2ffccf_4_k_cu_f8341155_164094cuda3std3__419piecewise_constructE
	.align		8
        /*0048*/ 	.dword	_ZN40_INTERNAL_8e2ffccf_4_k_cu_f8341155_164094cuda3std3__48in_placeE
	.align		8
        /*0050*/ 	.dword	_ZN40_INTERNAL_8e2ffccf_4_k_cu_f8341155_164094cuda3std6ranges3__45__cpo4swapE
	.align		8
        /*0058*/ 	.dword	_ZN40_INTERNAL_8e2ffccf_4_k_cu_f8341155_164094cuda3std6ranges3__45__cpo9iter_moveE
	.align		8
        /*0060*/ 	.dword	_ZN40_INTERNAL_8e2ffccf_4_k_cu_f8341155_164094cute7productE
	.align		8
        /*0068*/ 	.dword	_ZN40_INTERNAL_8e2ffccf_4_k_cu_f8341155_164094cute1_E
	.align		8
        /*0070*/ 	.dword	$str$25
	.align		8
        /*0078*/ 	.dword	$str$26
	.align		8
        /*0080*/ 	.dword	$str$27
	.align		8
        /*0088*/ 	.dword	$str$28


//--------------------- .text._ZN7cutlass13device_kernelINS_4gemm6kernel13GemmUniversalIN4cute5tupleIJiiiiEEENS1_10collective13CollectiveMmaINS1_35MainloopSm100TmaUmmaWarpSpecializedILi2ELi2ELi4ENS5_IJNS4_1CILi2EEENSA_ILi4EEENSA_ILi1EEEEEEEENS5_IJNSA_ILi64EEENSA_ILi256EEESG_EEEfNS5_IJlSD_lEEEfSJ_NS4_8TiledMMAINS4_8MMA_AtomIJNS4_17SM100_MMA_TF32_SSINS_10tfloat32_tESN_fLi64ELi256ELNS4_4UMMA5MajorE0ELSP_0ELNSO_7ScaleInE0ELSQ_0EEEEEENS4_6LayoutINS5_IJSD_SD_SD_EEENS5_IJNSA_ILi0EEESV_SV_EEEEENS5_IJNS4_10UnderscoreESY_SY_EEEEENS4_23SM90_TMA_LOAD_MULTICASTENS4_14ComposedLayoutINS4_7SwizzleILi3ELi4ELi3EEENS4_18smem_ptr_flag_bitsILi32EEENST_INS5_IJNSA_ILi8EEENSA_ILi32EEEEEENS5_IJS18_SD_EEEEEEEvNS4_8identityES11_S1C_vS1D_EENS_8epilogue10collective18CollectiveEpilogueINS1F_23Sm100TmaWarpSpecializedILi4ELi2ELi16ELb1ELb0EEEJSI_NS5_IJNST_ISG_SD_EENST_IS18_SD_EEEEEfSJ_fSJ_NS1F_6fusion15FusionCallbacksIS1J_NS1N_17LinearCombinationIffffLNS_15FloatRoundStyleE2EEESI_S1M_JEEENS4_5SM1004TMEM4LOAD26SM100_TMEM_LOAD_16dp128b8xENS4_13SM90_TMA_LOADES1C_NS4_17SM75_U32x4_LDSM_NENS4_14SM90_TMA_STOREES1C_NS4_17SM90_U32x4_STSM_NENS4_39AutoVectorizingCopyWithAssumedAlignmentILi128EEEEEEvvEEEEvNT_6ParamsE --------------------------
	.section	.text._ZN7cutlass13device_kernelINS_4gemm6kernel13GemmUniversalIN4cute5tupleIJiiiiEEENS1_10collective13CollectiveMmaINS1_35MainloopSm100TmaUmmaWarpSpecializedILi2ELi2ELi4ENS5_IJNS4_1CILi2EEENSA_ILi4EEENSA_ILi1EEEEEEEENS5_IJNSA_ILi64EEENSA_ILi256EEESG_EEEfNS5_IJlSD_lEEEfSJ_NS4_8TiledMMAINS4_8MMA_AtomIJNS4_17SM100_MMA_TF32_SSINS_10tfloat32_tESN_fLi64ELi256ELNS4_4UMMA5MajorE0ELSP_0ELNSO_7ScaleInE0ELSQ_0EEEEEENS4_6LayoutINS5_IJSD_SD_SD_EEENS5_IJNSA_ILi0EEESV_SV_EEEEENS5_IJNS4_10UnderscoreESY_SY_EEEEENS4_23SM90_TMA_LOAD_MULTICASTENS4_14ComposedLayoutINS4_7SwizzleILi3ELi4ELi3EEENS4_18smem_ptr_flag_bitsILi32EEENST_INS5_IJNSA_ILi8EEENSA_ILi32EEEEEENS5_IJS18_SD_EEEEEEEvNS4_8identityES11_S1C_vS1D_EENS_8epilogue10collective18CollectiveEpilogueINS1F_23Sm100TmaWarpSpecializedILi4ELi2ELi16ELb1ELb0EEEJSI_NS5_IJNST_ISG_SD_EENST_IS18_SD_EEEEEfSJ_fSJ_NS1F_6fusion15FusionCallbacksIS1J_NS1N_17LinearCombinationIffffLNS_15FloatRoundStyleE2EEESI_S1M_JEEENS4_5SM1004TMEM4LOAD26SM100_TMEM_LOAD_16dp128b8xENS4_13SM90_TMA_LOADES1C_NS4_17SM75_U32x4_LDSM_NENS4_14SM90_TMA_STOREES1C_NS4_17SM90_U32x4_STSM_NENS4_39AutoVectorizingCopyWithAssumedAlignmentILi128EEEEEEvvEEEEvNT_6ParamsE,"ax",@progbits
	.align	128
.text._ZN7cutlass13device_kernelINS_4gemm6kernel13GemmUniversalIN4cute5tupleIJiiiiEEENS1_10collective13CollectiveMmaINS1_35MainloopSm100TmaUmmaWarpSpecializedILi2ELi2ELi4ENS5_IJNS4_1CILi2EEENSA_ILi4EEENSA_ILi1EEEEEEEENS5_IJNSA_ILi64EEENSA_ILi256EEESG_EEEfNS5_IJlSD_lEEEfSJ_NS4_8TiledMMAINS4_8MMA_AtomIJNS4_17SM100_MMA_TF32_SSINS_10tfloat32_tESN_fLi64ELi256ELNS4_4UMMA5MajorE0ELSP_0ELNSO_7ScaleInE0ELSQ_0EEEEEENS4_6LayoutINS5_IJSD_SD_SD_EEENS5_IJNSA_ILi0EEESV_SV_EEEEENS5_IJNS4_10UnderscoreESY_SY_EEEEENS4_23SM90_TMA_LOAD_MULTICASTENS4_14ComposedLayoutINS4_7SwizzleILi3ELi4ELi3EEENS4_18smem_ptr_flag_bitsILi32EEENST_INS5_IJNSA_ILi8EEENSA_ILi32EEEEEENS5_IJS18_SD_EEEEEEEvNS4_8identityES11_S1C_vS1D_EENS_8epilogue10collective18CollectiveEpilogueINS1F_23Sm100TmaWarpSpecializedILi4ELi2ELi16ELb1ELb0EEEJSI_NS5_IJNST_ISG_SD_EENST_IS18_SD_EEEEEfSJ_fSJ_NS1F_6fusion15FusionCallbacksIS1J_NS1N_17LinearCombinationIffffLNS_15FloatRoundStyleE2EEESI_S1M_JEEENS4_5SM1004TMEM4LOAD26SM100_TMEM_LOAD_16dp128b8xENS4_13SM90_TMA_LOADES1C_NS4_17SM75_U32x4_LDSM_NENS4_14SM90_TMA_STOREES1C_NS4_17SM90_U32x4_STSM_NENS4_39AutoVectorizingCopyWithAssumedAlignmentILi128EEEEEEvvEEEEvNT_6ParamsE:
        .type           _ZN7cutlass13device_kernelINS_4gemm6kernel13GemmUniversalIN4cute5tupleIJiiiiEEENS1_10collective13CollectiveMmaINS1_35MainloopSm100TmaUmmaWarpSpecializedILi2ELi2ELi4ENS5_IJNS4_1CILi2EEENSA_ILi4EEENSA_ILi1EEEEEEEENS5_IJNSA_ILi64EEENSA_ILi256EEESG_EEEfNS5_IJlSD_lEEEfSJ_NS4_8TiledMMAINS4_8MMA_AtomIJNS4_17SM100_MMA_TF32_SSINS_10tfloat32_tESN_fLi64ELi256ELNS4_4UMMA5MajorE0ELSP_0ELNSO_7ScaleInE0ELSQ_0EEEEEENS4_6LayoutINS5_IJSD_SD_SD_EEENS5_IJNSA_ILi0EEESV_SV_EEEEENS5_IJNS4_10UnderscoreESY_SY_EEEEENS4_23SM90_TMA_LOAD_MULTICASTENS4_14ComposedLayoutINS4_7SwizzleILi3ELi4ELi3EEENS4_18smem_ptr_flag_bitsILi32EEENST_INS5_IJNSA_ILi8EEENSA_ILi32EEEEEENS5_IJS18_SD_EEEEEEEvNS4_8identityES11_S1C_vS1D_EENS_8epilogue10collective18CollectiveEpilogueINS1F_23Sm100TmaWarpSpecializedILi4ELi2ELi16ELb1ELb0EEEJSI_NS5_IJNST_ISG_SD_EENST_IS18_SD_EEEEEfSJ_fSJ_NS1F_6fusion15FusionCallbacksIS1J_NS1N_17LinearCombinationIffffLNS_15FloatRoundStyleE2EEESI_S1M_JEEENS4_5SM1004TMEM4LOAD26SM100_TMEM_LOAD_16dp128b8xENS4_13SM90_TMA_LOADES1C_NS4_17SM75_U32x4_LDSM_NENS4_14SM90_TMA_STOREES1C_NS4_17SM90_U32x4_STSM_NENS4_39AutoVectorizingCopyWithAssumedAlignmentILi128EEEEEEvvEEEEvNT_6ParamsE,@function
        .size           _ZN7cutlass13device_kernelINS_4gemm6kernel13GemmUniversalIN4cute5tupleIJiiiiEEENS1_10collective13CollectiveMmaINS1_35MainloopSm100TmaUmmaWarpSpecializedILi2ELi2ELi4ENS5_IJNS4_1CILi2EEENSA_ILi4EEENSA_ILi1EEEEEEEENS5_IJNSA_ILi64EEENSA_ILi256EEESG_EEEfNS5_IJlSD_lEEEfSJ_NS4_8TiledMMAINS4_8MMA_AtomIJNS4_17SM100_MMA_TF32_SSINS_10tfloat32_tESN_fLi64ELi256ELNS4_4UMMA5MajorE0ELSP_0ELNSO_7ScaleInE0ELSQ_0EEEEEENS4_6LayoutINS5_IJSD_SD_SD_EEENS5_IJNSA_ILi0EEESV_SV_EEEEENS5_IJNS4_10UnderscoreESY_SY_EEEEENS4_23SM90_TMA_LOAD_MULTICASTENS4_14ComposedLayoutINS4_7SwizzleILi3ELi4ELi3EEENS4_18smem_ptr_flag_bitsILi32EEENST_INS5_IJNSA_ILi8EEENSA_ILi32EEEEEENS5_IJS18_SD_EEEEEEEvNS4_8identityES11_S1C_vS1D_EENS_8epilogue10collective18CollectiveEpilogueINS1F_23Sm100TmaWarpSpecializedILi4ELi2ELi16ELb1ELb0EEEJSI_NS5_IJNST_ISG_SD_EENST_IS18_SD_EEEEEfSJ_fSJ_NS1F_6fusion15FusionCallbacksIS1J_NS1N_17LinearCombinationIffffLNS_15FloatRoundStyleE2EEESI_S1M_JEEENS4_5SM1004TMEM4LOAD26SM100_TMEM_LOAD_16dp128b8xENS4_13SM90_TMA_LOADES1C_NS4_17SM75_U32x4_LDSM_NENS4_14SM90_TMA_STOREES1C_NS4_17SM90_U32x4_STSM_NENS4_39AutoVectorizingCopyWithAssumedAlignmentILi128EEEEEEvvEEEEvNT_6ParamsE,(.L_x_225 - _ZN7cutlass13device_kernelINS_4gemm6kernel13GemmUniversalIN4cute5tupleIJiiiiEEENS1_10collective13CollectiveMmaINS1_35MainloopSm100TmaUmmaWarpSpecializedILi2ELi2ELi4ENS5_IJNS4_1CILi2EEENSA_ILi4EEENSA_ILi1EEEEEEEENS5_IJNSA_ILi64EEENSA_ILi256EEESG_EEEfNS5_IJlSD_lEEEfSJ_NS4_8TiledMMAINS4_8MMA_AtomIJNS4_17SM100_MMA_TF32_SSINS_10tfloat32_tESN_fLi64ELi256ELNS4_4UMMA5MajorE0ELSP_0ELNSO_7ScaleInE0ELSQ_0EEEEEENS4_6LayoutINS5_IJSD_SD_SD_EEENS5_IJNSA_ILi0EEESV_SV_EEEEENS5_IJNS4_10UnderscoreESY_SY_EEEEENS4_23SM90_TMA_LOAD_MULTICASTENS4_14ComposedLayoutINS4_7SwizzleILi3ELi4ELi3EEENS4_18smem_ptr_flag_bitsILi32EEENST_INS5_IJNSA_ILi8EEENSA_ILi32EEEEEENS5_IJS18_SD_EEEEEEEvNS4_8identityES11_S1C_vS1D_EENS_8epilogue10collective18CollectiveEpilogueINS1F_23Sm100TmaWarpSpecializedILi4ELi2ELi16ELb1ELb0EEEJSI_NS5_IJNST_ISG_SD_EENST_IS18_SD_EEEEEfSJ_fSJ_NS1F_6fusion15FusionCallbacksIS1J_NS1N_17LinearCombinationIffffLNS_15FloatRoundStyleE2EEESI_S1M_JEEENS4_5SM1004TMEM4LOAD26SM100_TMEM_LOAD_16dp128b8xENS4_13SM90_TMA_LOADES1C_NS4_17SM75_U32x4_LDSM_NENS4_14SM90_TMA_STOREES1C_NS4_17SM90_U32x4_STSM_NENS4_39AutoVectorizingCopyWithAssumedAlignmentILi128EEEEEEvvEEEEvNT_6ParamsE)
        .other          _ZN7cutlass13device_kernelINS_4gemm6kernel13GemmUniversalIN4cute5tupleIJiiiiEEENS1_10collective13CollectiveMmaINS1_35MainloopSm100TmaUmmaWarpSpecializedILi2ELi2ELi4ENS5_IJNS4_1CILi2EEENSA_ILi4EEENSA_ILi1EEEEEEEENS5_IJNSA_ILi64EEENSA_ILi256EEESG_EEEfNS5_IJlSD_lEEEfSJ_NS4_8TiledMMAINS4_8MMA_AtomIJNS4_17SM100_MMA_TF32_SSINS_10tfloat32_tESN_fLi64ELi256ELNS4_4UMMA5MajorE0ELSP_0ELNSO_7ScaleInE0ELSQ_0EEEEEENS4_6LayoutINS5_IJSD_SD_SD_EEENS5_IJNSA_ILi0EEESV_SV_EEEEENS5_IJNS4_10UnderscoreESY_SY_EEEEENS4_23SM90_TMA_LOAD_MULTICASTENS4_14ComposedLayoutINS4_7SwizzleILi3ELi4ELi3EEENS4_18smem_ptr_flag_bitsILi32EEENST_INS5_IJNSA_ILi8EEENSA_ILi32EEEEEENS5_IJS18_SD_EEEEEEEvNS4_8identityES11_S1C_vS1D_EENS_8epilogue10collective18CollectiveEpilogueINS1F_23Sm100TmaWarpSpecializedILi4ELi2ELi16ELb1ELb0EEEJSI_NS5_IJNST_ISG_SD_EENST_IS18_SD_EEEEEfSJ_fSJ_NS1F_6fusion15FusionCallbacksIS1J_NS1N_17LinearCombinationIffffLNS_15FloatRoundStyleE2EEESI_S1M_JEEENS4_5SM1004TMEM4LOAD26SM100_TMEM_LOAD_16dp128b8xENS4_13SM90_TMA_LOADES1C_NS4_17SM75_U32x4_LDSM_NENS4_14SM90_TMA_STOREES1C_NS4_17SM90_U32x4_STSM_NENS4_39AutoVectorizingCopyWithAssumedAlignmentILi128EEEEEEvvEEEEvNT_6ParamsE,@"STO_CUDA_ENTRY STV_DEFAULT"
_ZN7cutlass13device_kernelINS_4gemm6kernel13GemmUniversalIN4cute5tupleIJiiiiEEENS1_10collective13CollectiveMmaINS1_35MainloopSm100TmaUmmaWarpSpecializedILi2ELi2ELi4ENS5_IJNS4_1CILi2EEENSA_ILi4EEENSA_ILi1EEEEEEEENS5_IJNSA_ILi64EEENSA_ILi256EEESG_EEEfNS5_IJlSD_lEEEfSJ_NS4_8TiledMMAINS4_8MMA_AtomIJNS4_17SM100_MMA_TF32_SSINS_10tfloat32_tESN_fLi64ELi256ELNS4_4UMMA5MajorE0ELSP_0ELNSO_7ScaleInE0ELSQ_0EEEEEENS4_6LayoutINS5_IJSD_SD_SD_EEENS5_IJNSA_ILi0EEESV_SV_EEEEENS5_IJNS4_10UnderscoreESY_SY_EEEEENS4_23SM90_TMA_LOAD_MULTICASTENS4_14ComposedLayoutINS4_7SwizzleILi3ELi4ELi3EEENS4_18smem_ptr_flag_bitsILi32EEENST_INS5_IJNSA_ILi8EEENSA_ILi32EEEEEENS5_IJS18_SD_EEEEEEEvNS4_8identityES11_S1C_vS1D_EENS_8epilogue10collective18CollectiveEpilogueINS1F_23Sm100TmaWarpSpecializedILi4ELi2ELi16ELb1ELb0EEEJSI_NS5_IJNST_ISG_SD_EENST_IS18_SD_EEEEEfSJ_fSJ_NS1F_6fusion15FusionCallbacksIS1J_NS1N_17LinearCombinationIffffLNS_15FloatRoundStyleE2EEESI_S1M_JEEENS4_5SM1004TMEM4LOAD26SM100_TMEM_LOAD_16dp128b8xENS4_13SM90_TMA_LOADES1C_NS4_17SM75_U32x4_LDSM_NENS4_14SM90_TMA_STOREES1C_NS4_17SM90_U32x4_STSM_NENS4_39AutoVectorizingCopyWithAssumedAlignmentILi128EEEEEEvvEEEEvNT_6ParamsE:
[----:B------:R-:W1:Y:S01]  /*0000*/  LDC R1, c[0x0][0x37c] ;  /* 0x0000df00ff017b82 */ /* 0x000e620000000800 */
[----:B------:R-:W2:Y:S01]  /*0010*/  S2R R79, SR_TID.X ;  /* 0x00000000004f7919 */ /* 0x000ea20000002100 */
[----:B------:R-:W3:Y:S01]  /*0020*/  LDCU.64 UR8, c[0x0][0x890] ;  /* 0x00011200ff0877ac */ /* 0x000ee20008000a00 */
[----:B------:R-:W-:Y:S02]  /*0030*/  PRMT R68, RZ, 0x7610, R68 ;  /* 0x00007610ff447816 */ /* 0x000fe40000000044 */
[----:B------:R-:W-:Y:S02]  /*0040*/  ELECT P4, URZ, PT ;  /* 0x0000000000ff782f */ /* 0x000fe40003880000 */
[----:B---3--:R-:W-:-:S04]  /*0050*/  ISETP.NE.U32.AND P0, PT, RZ, UR8, PT ;  /* 0x00000008ff007c0c */ /* 0x008fc8000bf05070 */
[----:B------:R-:W-:Y:S02]  /*0060*/  ISETP.NE.AND.EX P1, PT, RZ, UR9, PT, P0 ;  /* 0x00000009ff007c0c */ /* 0x000fe4000bf25300 */
[----:B--2---:R-:W-:-:S05]  /*0070*/  SHF.R.U32.HI R69, RZ, 0x5, R79 ;  /* 0x00000005ff457819 */ /* 0x004fca000001164f */
[----:B------:R-:W2:Y:S02]  /*0080*/  SHFL.IDX PT, R0, R69, RZ, 0x1f ;  /* 0x00001fff45007589 */ /* 0x000ea400000e0000 */
[----:B--2---:R-:W-:-:S04]  /*0090*/  R2UR UR17, R0 ;  /* 0x00000000001172ca */ /* 0x004fc800000e0000 */
[----:B-1----:R-:W-:Y:S05]  /*00a0*/  @P1 BRA `(.L_x_0) ;  /* 0x0000000000301947 */ /* 0x002fea0003800000 */
[----:B------:R-:W1:Y:S02]  /*00b0*/  LDCU.64 UR4, c[0x0][0x888] ;  /* 0x00011100ff0477ac */ /* 0x000e640008000a00 */
[----:B-1----:R-:W-:-:S04]  /*00c0*/  UISETP.NE.U32.AND UP0, UPT, UR4, URZ, UPT ;  /* 0x000000ff0400728c */ /* 0x002fc8000bf05070 */
[----:B------:R-:W-:-:S09]  /*00d0*/  UISETP.NE.AND.EX UP0, UPT, UR5, URZ, UPT, UP0 ;  /* 0x000000ff0500728c */ /* 0x000fd2000bf05300 */
[----:B------:R-:W-:Y:S05]  /*00e0*/  BRA.U !UP0, `(.L_x_1) ;  /* 0x0000000108147547 */ /* 0x000fea000b800000 */
[----:B------:R-:W1:Y:S01]  /*00f0*/  LDC.64 R26, c[0x0][0x888] ;  /* 0x00022200ff1a7b82 */ /* 0x000e620000000a00 */
[----:B------:R-:W1:Y:S02]  /*0100*/  LDCU.64 UR4, c[0x0][0x358] ;  /* 0x00006b00ff0477ac */ /* 0x000e640008000a00 */
[----:B-1----:R1:W5:Y:S01]  /*0110*/  LDG.E R26, desc[UR4][R26.64] ;  /* 0x000000041a1a7981 */ /* 0x002362000c1e1900 */
[----:B------:R-:W-:Y:S01]  /*0120*/  HFMA2 R68, -RZ, RZ, 0, 5.9604644775390625e-08 ;  /* 0x00000001ff447431 */ /* 0x000fe200000001ff */
[----:B------:R-:W-:Y:S05]  /*0130*/  BRA `(.L_x_0) ;  /* 0x00000000000c7947 */ /* 0x000fea0003800000 */
.L_x_1:
[----:B------:R-:W1:Y:S01]  /*0140*/  LDCU UR4, c[0x0][0x880] ;  /* 0x00011000ff0477ac */ /* 0x000e620008000800 */
[----:B------:R-:W-:Y:S01]  /*0150*/  HFMA2 R68, -RZ, RZ, 0, 5.9604644775390625e-08 ;  /* 0x00000001ff447431 */ /* 0x000fe200000001ff */
[----:B-1----:R-:W-:-:S07]  /*0160*/  MOV R26, UR4 ;  /* 0x00000004001a7c02 */ /* 0x002fce0008000f00 */
.L_x_0:
[----:B------:R-:W2:Y:S02]  /*0170*/  LDCU.64 UR4, c[0x0][0x8b0] ;  /* 0x00011600ff0477ac */ /* 0x000ea40008000a00 */
[----:B--2---:R-:W-:-:S04]  /*0180*/  UISETP.NE.U32.AND UP0, UPT, UR4, URZ, UPT ;  /* 0x000000ff0400728c */ /* 0x004fc8000bf05070 */
[----:B------:R-:W-:-:S09]  /*0190*/  UISETP.NE.AND.EX UP0, UPT, UR5, URZ, UPT, UP0 ;  /* 0x000000ff0500728c */ /* 0x000fd2000bf05300 */
[----:B------:R-:W-:Y:S05]  /*01a0*/  BRA.U UP0, `(.L_x_2) ;  /* 0x0000000100287547 */ /* 0x000fea000b800000 */
[----:B------:R-:W2:Y:S02]  /*01b0*/  LDCU.64 UR4, c[0x0][0x8a8] ;  /* 0x00011500ff0477ac */ /* 0x000ea40008000a00 */
[----:B--2---:R-:W-:-:S04]  /*01c0*/  UISETP.NE.U32.AND UP0, UPT, UR4, URZ, UPT ;  /* 0x000000ff0400728c */ /* 0x004fc8000bf05070 */
[----:B------:R-:W-:-:S09]  /*01d0*/  UISETP.NE.AND.EX UP0, UPT, UR5, URZ, UPT, UP0 ;  /* 0x000000ff0500728c */ /* 0x000fd2000bf05300 */
[----:B------:R-:W-:Y:S05]  /*01e0*/  BRA.U !UP0, `(.L_x_3) ;  /* 0x0000000108107547 */ /* 0x000fea000b800000 */
[----:B------:R-:W2:Y:S01]  /*01f0*/  LDC.64 R24, c[0x0][0x8a8] ;  /* 0x00022a00ff187b82 */ /* 0x000ea20000000a00 */
[----:B------:R-:W2:Y:S02]  /*0200*/  LDCU.64 UR4, c[0x0][0x358] ;  /* 0x00006b00ff0477ac */ /* 0x000ea40008000a00 */
[----:B--2---:R2:W5:Y:S01]  /*0210*/  LDG.E R24, desc[UR4][R24.64] ;  /* 0x0000000418187981 */ /* 0x004562000c1e1900 */
[----:B------:R-:W-:Y:S05]  /*0220*/  BRA `(.L_x_2) ;  /* 0x0000000000087947 */ /* 0x000fea0003800000 */
.L_x_3:
[----:B------:R-:W2:Y:S02]  /*0230*/  LDCU UR4, c[0x0][0x8a0] ;  /* 0x00011400ff0477ac */ /* 0x000ea40008000800 */
[----:B--2---:R-:W-:Y:S02]  /*0240*/  MOV R24, UR4 ;  /* 0x0000000400187c02 */ /* 0x004fe40008000f00 */
.L_x_2:
[----:B------:R-:W-:Y:S01]  /*0250*/  IMAD.U32 R0, RZ, RZ, UR17 ;  /* 0x00000011ff007e24 */ /* 0x000fe2000f8e00ff */
[----:B------:R-:W-:Y:S04]  /*0260*/  BSSY.RECONVERGENT B0, `(.L_x_4) ;  /* 0x000000c000007945 */ /* 0x000fe80003800200 */
[C---:B------:R-:W-:Y:S02]  /*0270*/  ISETP.NE.OR P2, PT, R0.reuse, 0x1, !P4 ;  /* 0x000000010000780c */ /* 0x040fe40006745670 */
[----:B------:R-:W-:-:S11]  /*0280*/  ISETP.NE.OR P1, PT, R0, 0x3, !P4 ;  /* 0x000000030000780c */ /* 0x000fd60006725670 */
[----:B------:R-:W-:Y:S05]  /*0290*/  @P2 BRA `(.L_x_5) ;  /* 0x0000000000202947 */ /* 0x000fea0003800000 */
[----:B------:R-:W3:Y:S02]  /*02a0*/  LDCU.64 UR4, c[0x0][0x348] ;  /* 0x00006900ff0477ac */ /* 0x000ee40008000a00 */
[----:B---3--:R-:W-:Y:S02]  /*02b0*/  UIADD3 UR6, UP1, UPT, UR4, 0x80, URZ ;  /* 0x0000008004067890 */ /* 0x008fe4000ff3e0ff */
[----:B------:R-:W-:Y:S02]  /*02c0*/  UIADD3 UR4, UP0, UPT, UR4, 0x180, URZ ;  /* 0x0000018004047890 */ /* 0x000fe4000ff1e0ff */
[----:B------:R-:W-:Y:S02]  /*02d0*/  UIADD3.X UR7, UPT, UPT, URZ, UR5, URZ, UP1, !UPT ;  /* 0x00000005ff077290 */ /* 0x000fe40008ffe4ff */
[----:B------:R-:W-:-:S07]  /*02e0*/  UIADD3.X UR5, UPT, UPT, URZ, UR5, URZ, UP0, !UPT ;  /* 0x00000005ff057290 */ /* 0x000fce00087fe4ff */
[----:B------:R3:W-:Y:S02]  /*02f0*/  UTMACCTL.PF [UR6] ;  /* 0x00000000060079b9 */ /* 0x0007e40008040000 */
[----:B------:R3:W-:Y:S02]  /*0300*/  UTMACCTL.PF [UR4] ;  /* 0x00000000040079b9 */ /* 0x0007e40008040000 */
[----:B---3--:R-:W-:Y:S01]  /*0310*/  NOP ;  /* 0x0000000000007918 */ /* 0x008fe20000000000 */
.L_x_5:
[----:B------:R-:W-:Y:S05]  /*0320*/  BSYNC.RECONVERGENT B0 ;  /* 0x0000000000007941 */ /* 0x000fea0003800200 */
.L_x_4:
[----:B------:R-:W-:Y:S04]  /*0330*/  BSSY.RECONVERGENT B0, `(.L_x_6) ;  /* 0x000000a000007945 */ /* 0x000fe80003800200 */
        /* <DEDUP_REMOVED lines=9> */
.L_x_7:
[----:B------:R-:W-:Y:S05]  /*03d0*/  BSYNC.RECONVERGENT B0 ;  /* 0x0000000000007941 */ /* 0x000fea0003800200 */
.L_x_6:
[----:B------:R-:W3:Y:S01]  /*03e0*/  LDCU.64 UR4, c[0x0][0x888] ;  /* 0x00011100ff0477ac */ /* 0x000ee20008000a00 */
[----:B------:R-:W-:Y:S01]  /*03f0*/  ISETP.NE.AND.EX P0, PT, RZ, UR9, PT, P0 ;  /* 0x00000009ff007c0c */ /* 0x000fe2000bf05300 */
[----:B------:R-:W-:Y:S01]  /*0400*/  UPLOP3.LUT UP5, UPT, UPT, UPT, UPT, 0x80, 0x8 ;  /* 0x000000000008789c */ /* 0x000fe20003faf070 */
[----:B---3--:R-:W-:-:S04]  /*0410*/  ISETP.NE.U32.AND P1, PT, RZ, UR4, PT ;  /* 0x00000004ff007c0c */ /* 0x008fc8000bf25070 */
[----:B------:R-:W-:-:S13]  /*0420*/  ISETP.NE.AND.EX P1, PT, RZ, UR5, PT, P1 ;  /* 0x00000005ff007c0c */ /* 0x000fda000bf25310 */
[----:B------:R-:W-:Y:S05]  /*0430*/  @P1 BRA P0, `(.L_x_8) ;  /* 0x0000000000281947 */ /* 0x000fea0000000000 */
[----:B------:R-:W-:Y:S01]  /*0440*/  UISETP.NE.U32.AND UP0, UPT, UR8, URZ, UPT ;  /* 0x000000ff0800728c */ /* 0x000fe2000bf05070 */
[----:B-----5:R-:W-:Y:S01]  /*0450*/  FSETP.NEU.AND P0, PT, R26, RZ, PT ;  /* 0x000000ff1a00720b */ /* 0x020fe20003f0d000 */
[----:B------:R-:W-:Y:S02]  /*0460*/  UISETP.NE.U32.AND UP2, UPT, UR4, URZ, UPT ;  /* 0x000000ff0400728c */ /* 0x000fe4000bf45070 */
[----:B------:R-:W-:Y:S02]  /*0470*/  UISETP.NE.AND.EX UP1, UPT, UR9, URZ, UPT, UP0 ;  /* 0x000000ff0900728c */ /* 0x000fe4000bf25300 */
[----:B------:R-:W-:-:S04]  /*0480*/  UISETP.NE.AND.EX UP0, UPT, UR5, URZ, UPT, UP2 ;  /* 0x000000ff0500728c */ /* 0x000fc8000bf05320 */
[----:B------:R-:W-:-:S04]  /*0490*/  USEL UR4, URZ, 0xffffffff, UP0 ;  /* 0xffffffffff047887 */ /* 0x000fc80008000000 */
[----:B------:R-:W-:Y:S01]  /*04a0*/  VOTEU.ANY UP0, P0 ;  /* 0x0000000000ff7886 */ /* 0x000fe20000000100 */
[----:B------:R-:W-:-:S04]  /*04b0*/  @!UP1 USEL UR4, URZ, 0xffffffff, UP0 ;  /* 0xffffffffff049887 */ /* 0x000fc80008000000 */
[----:B------:R-:W-:-:S04]  /*04c0*/  ULOP3.LUT UR4, UR4, 0x1, URZ, 0xc0, !UPT ;  /* 0x0000000104047892 */ /* 0x000fc8000f8ec0ff */
[----:B------:R-:W-:-:S11]  /*04d0*/  UISETP.NE.U32.AND UP5, UPT, UR4, 0x1, UPT ;  /* 0x000000010400788c */ /* 0x000fd6000bfa5070 */
.L_x_8:
[----:B------:R-:W3:Y:S01]  /*04e0*/  SHFL.IDX PT, R2, R69, RZ, 0x1f ;  /* 0x00001fff45027589 */ /* 0x000ee200000e0000 */
[----:B------:R-:W-:-:S04]  /*04f0*/  UISETP.NE.AND UP0, UPT, UR17, 0x2, UPT ;  /* 0x000000021100788c */ /* 0x000fc8000bf05270 */
[----:B------:R-:W-:Y:S01]  /*0500*/  USEL UR54, URZ, 0x1, UP0 ;  /* 0x00000001ff367887 */ /* 0x000fe20008000000 */
[----:B---3--:R-:W-:-:S13]  /*0510*/  ISETP.NE.AND P0, PT, R2, RZ, PT ;  /* 0x000000ff0200720c */ /* 0x008fda0003f05270 */
[----:B------:R-:W-:Y:S05]  /*0520*/  @P0 BRA `(.L_x_9) ;  /* 0x0000000000480947 */ /* 0x000fea0003800000 */
[----:B------:R-:W3:Y:S01]  /*0530*/  S2UR UR4, SR_CgaCtaId ;  /* 0x00000000000479c3 */ /* 0x000ee20000008800 */
[----:B------:R-:W-:Y:S01]  /*0540*/  UMOV UR5, 0x400 ;  /* 0x0000040000057882 */ /* 0x000fe20000000000 */
[----:B------:R-:W-:Y:S01]  /*0550*/  UMOV UR8, 0x1 ;  /* 0x0000000100087882 */ /* 0x000fe20000000000 */
[----:B------:R-:W-:Y:S01]  /*0560*/  UMOV UR6, 0x5 ;  /* 0x0000000500067882 */ /* 0x000fe20000000000 */
[----:B------:R-:W-:-:S04]  /*0570*/  UIADD3 UR8, UPT, UPT, -UR8, 0x100000, URZ ;  /* 0x0010000008087890 */ /* 0x000fc8000fffe1ff */
[----:B------:R-:W-:Y:S02]  /*0580*/  USHF.L.U32 UR9, UR8, 0xb, URZ ;  /* 0x0000000b08097899 */ /* 0x000fe400080006ff */
[----:B------:R-:W-:Y:S02]  /*0590*/  USHF.L.U32 UR8, UR8, 0x1, URZ ;  /* 0x0000000108087899 */ /* 0x000fe400080006ff */
[----:B------:R-:W-:-:S04]  /*05a0*/  UIADD3 UR6, UPT, UPT, -UR6, 0x100000, URZ ;  /* 0x0010000006067890 */ /* 0x000fc8000fffe1ff */
[----:B------:R-:W-:Y:S02]  /*05b0*/  USHF.L.U32 UR7, UR6, 0xb, URZ ;  /* 0x0000000b06077899 */ /* 0x000fe400080006ff */
[----:B------:R-:W-:Y:S01]  /*05c0*/  USHF.L.U32 UR6, UR6, 0x1, URZ ;  /* 0x0000000106067899 */ /* 0x000fe200080006ff */
[----:B------:R-:W-:Y:S01]  /*05d0*/  ELECT P0, URZ, PT ;  /* 0x0000000000ff782f */ /* 0x000fe20003800000 */
[----:B---3--:R-:W-:Y:S01]  /*05e0*/  ULEA UR4, UR4, UR5, 0x18 ;  /* 0x0000000504047291 */ /* 0x008fe2000f8ec0ff */
[----:B------:R-:W3:Y:S11]  /*05f0*/  FENCE.VIEW.ASYNC.S ;  /* 0x00000000000073c6 */ /* 0x000ef60000000000 */
[----:B---3--:R3:W4:Y:S01]  /*0600*/  SYNCS.EXCH.64 URZ, [UR4], UR8 ;  /* 0x0000000804ff75b2 */ /* 0x0087220008000100 */
[----:B------:R3:W1:Y:S01]  /*0610*/  SYNCS.EXCH.64 URZ, [UR4+0x10], UR6 ;  /* 0x0000100604ff75b2 */ /* 0x0006620008000100 */
[----:B------:R3:W1:Y:S01]  /*0620*/  SYNCS.EXCH.64 URZ, [UR4+0x8], UR8 ;  /* 0x0000080804ff75b2 */ /* 0x0006620008000100 */
[----:B------:R3:W1:Y:S01]  /*0630*/  SYNCS.EXCH.64 URZ, [UR4+0x18], UR6 ;  /* 0x0000180604ff75b2 */ /* 0x0006620008000100 */
[----:B------:R-:W-:Y:S01]  /*0640*/  NOP ;  /* 0x0000000000007918 */ /* 0x000fe20000000000 */
.L_x_9:
[----:B------:R-:W2:Y:S01]  /*0650*/  SHFL.IDX PT, R2, R69, RZ, 0x1f ;  /* 0x00001fff45027589 */ /* 0x000ea200000e0000 */
[----:B------:R-:W-:Y:S01]  /*0660*/  NOP ;  /* 0x0000000000007918 */ /* 0x000fe20000000000 */
[----:B--2---:R-:W-:-:S13]  /*0670*/  ISETP.NE.AND P0, PT, R2, 0x1, PT ;  /* 0x000000010200780c */ /* 0x004fda0003f05270 */
[----:B------:R-:W-:Y:S05]  /*0680*/  @P0 BRA `(.L_x_10) ;  /* 0x0000000000580947 */ /* 0x000fea0003800000 */
[----:B---3--:R-:W2:Y:S01]  /*0690*/  S2UR UR4, SR_CgaCtaId ;  /* 0x00000000000479c3 */ /* 0x008ea20000008800 */
        /* <DEDUP_REMOVED lines=10> */
[----:B--2---:R-:W-:Y:S01]  /*0740*/  ULEA UR4, UR4, UR5, 0x18 ;  /* 0x0000000504047291 */ /* 0x004fe2000f8ec0ff */
[----:B------:R-:W2:Y:S11]  /*0750*/  FENCE.VIEW.ASYNC.S ;  /* 0x00000000000073c6 */ /* 0x000eb60000000000 */
[----:B--2---:R2:W3:Y:S01]  /*0760*/  SYNCS.EXCH.64 URZ, [UR4+0x20], UR8 ;  /* 0x0000200804ff75b2 */ /* 0x0044e20008000100 */
[----:B------:R2:W1:Y:S01]  /*0770*/  SYNCS.EXCH.64 URZ, [UR4+0x40], UR6 ;  /* 0x0000400604ff75b2 */ /* 0x0004620008000100 */
[----:B------:R2:W1:Y:S01]  /*0780*/  SYNCS.EXCH.64 URZ, [UR4+0x28], UR8 ;  /* 0x0000280804ff75b2 */ /* 0x0004620008000100 */
[----:B------:R2:W1:Y:S01]  /*0790*/  SYNCS.EXCH.64 URZ, [UR4+0x48], UR6 ;  /* 0x0000480604ff75b2 */ /* 0x0004620008000100 */
[----:B------:R2:W1:Y:S01]  /*07a0*/  SYNCS.EXCH.64 URZ, [UR4+0x30], UR8 ;  /* 0x0000300804ff75b2 */ /* 0x0004620008000100 */
[----:B------:R2:W1:Y:S01]  /*07b0*/  SYNCS.EXCH.64 URZ, [UR4+0x50], UR6 ;  /* 0x0000500604ff75b2 */ /* 0x0004620008000100 */
[----:B------:R2:W1:Y:S01]  /*07c0*/  SYNCS.EXCH.64 URZ, [UR4+0x38], UR8 ;  /* 0x0000380804ff75b2 */ /* 0x0004620008000100 */
[----:B------:R2:W1:Y:S01]  /*07d0*/  SYNCS.EXCH.64 URZ, [UR4+0x58], UR6 ;  /* 0x0000580604ff75b2 */ /* 0x0004620008000100 */
[----:B------:R-:W-:Y:S01]  /*07e0*/  NOP ;  /* 0x0000000000007918 */ /* 0x000fe20000000000 */
.L_x_10:
[----:B------:R-:W4:Y:S01]  /*07f0*/  SHFL.IDX PT, R2, R69, RZ, 0x1f ;  /* 0x00001fff45027589 */ /* 0x000f2200000e0000 */
[----:B------:R-:W-:Y:S01]  /*0800*/  NOP ;  /* 0x0000000000007918 */ /* 0x000fe20000000000 */
[----:B----4-:R-:W-:-:S13]  /*0810*/  ISETP.NE.AND P0, PT, R2, 0x3, PT ;  /* 0x000000030200780c */ /* 0x010fda0003f05270 */
[----:B------:R-:W-:Y:S05]  /*0820*/  @P0 BRA `(.L_x_11) ;  /* 0x0000000000300947 */ /* 0x000fea0003800000 */
[----:B--23--:R-:W2:Y:S01]  /*0830*/  S2UR UR4, SR_CgaCtaId ;  /* 0x00000000000479c3 */ /* 0x00cea20000008800 */
[----:B------:R-:W-:Y:S01]  /*0840*/  UMOV UR6, 0x400 ;  /* 0x0000040000067882 */ /* 0x000fe20000000000 */
[----:B------:R-:W-:Y:S01]  /*0850*/  UMOV UR5, 0x20 ;  /* 0x0000002000057882 */ /* 0x000fe20000000000 */
[----:B------:R-:W-:Y:S01]  /*0860*/  ELECT P0, URZ, PT ;  /* 0x0000000000ff782f */ /* 0x000fe20003800000 */
[----:B--2---:R-:W-:Y:S02]  /*0870*/  ULEA UR6, UR4, UR6, 0x18 ;  /* 0x0000000604067291 */ /* 0x004fe4000f8ec0ff */
[----:B------:R-:W-:-:S04]  /*0880*/  UIADD3 UR4, UPT, UPT, -UR5, 0x100000, URZ ;  /* 0x0010000005047890 */ /* 0x000fc8000fffe1ff */
[----:B------:R-:W-:Y:S02]  /*0890*/  USHF.L.U32 UR5, UR4, 0xb, URZ ;  /* 0x0000000b04057899 */ /* 0x000fe400080006ff */
[----:B------:R-:W-:Y:S01]  /*08a0*/  USHF.L.U32 UR4, UR4, 0x1, URZ ;  /* 0x0000000104047899 */ /* 0x000fe200080006ff */
[----:B------:R-:W2:Y:S11]  /*08b0*/  FENCE.VIEW.ASYNC.S ;  /* 0x00000000000073c6 */ /* 0x000eb60000000000 */
[----:B--2---:R4:W2:Y:S01]  /*08c0*/  SYNCS.EXCH.64 URZ, [UR6+0x60], UR4 ;  /* 0x0000600406ff75b2 */ /* 0x0048a20008000100 */
[----:B------:R4:W3:Y:S02]  /*08d0*/  SYNCS.EXCH.64 URZ, [UR6+0x68], UR4 ;  /* 0x0000680406ff75b2 */ /* 0x0008e40008000100 */
[----:B----4-:R-:W-:Y:S01]  /*08e0*/  NOP ;  /* 0x0000000000007918 */ /* 0x010fe20000000000 */
.L_x_11:
[----:B------:R-:W4:Y:S01]  /*08f0*/  SHFL.IDX PT, R2, R69, RZ, 0x1f ;  /* 0x00001fff45027589 */ /* 0x000f2200000e0000 */
[----:B------:R-:W-:Y:S01]  /*0900*/  NOP ;  /* 0x0000000000007918 */ /* 0x000fe20000000000 */
[----:B----4-:R-:W-:-:S13]  /*0910*/  ISETP.NE.AND P0, PT, R2, 0x4, PT ;  /* 0x000000040200780c */ /* 0x010fda0003f05270 */
[----:B------:R-:W-:Y:S05]  /*0920*/  @P0 BRA `(.L_x_12) ;  /* 0x00000000004c0947 */ /* 0x000fea0003800000 */
[----:B--23--:R-:W2:Y:S01]  /*0930*/  S2UR UR6, SR_CgaCtaId ;  /* 0x00000000000679c3 */ /* 0x00cea20000008800 */
[----:B------:R-:W-:Y:S01]  /*0940*/  UMOV UR4, 0x720 ;  /* 0x0000072000047882 */ /* 0x000fe20000000000 */
[----:B------:R-:W-:Y:S01]  /*0950*/  UMOV UR5, 0x400 ;  /* 0x0000040000057882 */ /* 0x000fe20000000000 */
[----:B------:R-:W-:Y:S01]  /*0960*/  USEL UR4, UR4, 0x620, UP5 ;  /* 0x0000062004047887 */ /* 0x000fe2000a800000 */
[----:B------:R-:W-:Y:S01]  /*0970*/  UMOV UR8, 0x1 ;  /* 0x0000000100087882 */ /* 0x000fe20000000000 */
[----:B------:R-:W-:Y:S01]  /*0980*/  ELECT P0, URZ, PT ;  /* 0x0000000000ff782f */ /* 0x000fe20003800000 */
[----:B------:R-:W-:-:S04]  /*0990*/  UIADD3 UR8, UPT, UPT, -UR8, 0x100000, URZ ;  /* 0x0010000008087890 */ /* 0x000fc8000fffe1ff */
[----:B------:R-:W-:Y:S02]  /*09a0*/  USHF.L.U32 UR9, UR8, 0xb, URZ ;  /* 0x0000000b08097899 */ /* 0x000fe400080006ff */
[----:B------:R-:W-:Y:S02]  /*09b0*/  USHF.L.U32 UR8, UR8, 0x1, URZ ;  /* 0x0000000108087899 */ /* 0x000fe400080006ff */
[----:B--2---:R-:W-:Y:S02]  /*09c0*/  ULEA UR6, UR6, UR5, 0x18 ;  /* 0x0000000506067291 */ /* 0x004fe4000f8ec0ff */
[----:B------:R-:W-:-:S04]  /*09d0*/  UIADD3 UR4, UPT, UPT, -UR4, 0x100000, URZ ;  /* 0x0010000004047890 */ /* 0x000fc8000fffe1ff */
[----:B------:R-:W-:Y:S02]  /*09e0*/  USHF.L.U32 UR5, UR4, 0xb, URZ ;  /* 0x0000000b04057899 */ /* 0x000fe400080006ff */
[----:B------:R-:W-:Y:S01]  /*09f0*/  USHF.L.U32 UR4, UR4, 0x1, URZ ;  /* 0x0000000104047899 */ /* 0x000fe200080006ff */
[----:B------:R-:W2:Y:S03]  /*0a00*/  FENCE.VIEW.ASYNC.S ;  /* 0x00000000000073c6 */ /* 0x000ea60000000000 */
[----:B--2---:R4:W2:Y:S08]  /*0a10*/  SYNCS.EXCH.64 URZ, [UR6+0x70], UR8 ;  /* 0x0000700806ff75b2 */ /* 0x0048b00008000100 */
[----:B------:R4:W3:Y:S01]  /*0a20*/  SYNCS.EXCH.64 URZ, [UR6+0x80], UR4 ;  /* 0x0000800406ff75b2 */ /* 0x0008e20008000100 */
[----:B------:R4:W1:Y:S01]  /*0a30*/  SYNCS.EXCH.64 URZ, [UR6+0x78], UR8 ;  /* 0x0000780806ff75b2 */ /* 0x0008620008000100 */
[----:B------:R4:W1:Y:S02]  /*0a40*/  SYNCS.EXCH.64 URZ, [UR6+0x88], UR4 ;  /* 0x0000880406ff75b2 */ /* 0x0008640008000100 */
[----:B----4-:R-:W-:Y:S01]  /*0a50*/  NOP ;  /* 0x0000000000007918 */ /* 0x010fe20000000000 */
.L_x_12:
[----:B------:R-:W4:Y:S01]  /*0a60*/  SHFL.IDX PT, R2, R69, RZ, 0x1f ;  /* 0x00001fff45027589 */ /* 0x000f2200000e0000 */
[----:B------:R-:W-:Y:S01]  /*0a70*/  NOP ;  /* 0x0000000000007918 */ /* 0x000fe20000000000 */
[----:B----4-:R-:W-:-:S13]  /*0a80*/  ISETP.NE.AND P0, PT, R2, 0x5, PT ;  /* 0x000000050200780c */ /* 0x010fda0003f05270 */
[----:B------:R-:W-:Y:S05]  /*0a90*/  @P0 BRA `(.L_x_13) ;  /* 0x0000000000580947 */ /* 0x000fea0003800000 */
[----:B--23--:R-:W2:Y:S01]  /*0aa0*/  S2UR UR4, SR_CgaCtaId ;  /* 0x00000000000479c3 */ /* 0x00cea20000008800 */
        /* <DEDUP_REMOVED lines=12> */
[----:B--2---:R4:W2:Y:S01]  /*0b70*/  SYNCS.EXCH.64 URZ, [UR4+0x90], UR8 ;  /* 0x0000900804ff75b2 */ /* 0x0048a20008000100 */
[----:B------:R4:W3:Y:S01]  /*0b80*/  SYNCS.EXCH.64 URZ, [UR4+0xb0], UR6 ;  /* 0x0000b00604ff75b2 */ /* 0x0008e20008000100 */
[----:B------:R4:W1:Y:S01]  /*0b90*/  SYNCS.EXCH.64 URZ, [UR4+0x98], UR8 ;  /* 0x0000980804ff75b2 */ /* 0x0008620008000100 */
[----:B------:R4:W1:Y:S01]  /*0ba0*/  SYNCS.EXCH.64 URZ, [UR4+0xb8], UR6 ;  /* 0x0000b80604ff75b2 */ /* 0x0008620008000100 */
[----:B------:R4:W1:Y:S01]  /*0bb0*/  SYNCS.EXCH.64 URZ, [UR4+0xa0], UR8 ;  /* 0x0000a00804ff75b2 */ /* 0x0008620008000100 */
[----:B------:R4:W1:Y:S01]  /*0bc0*/  SYNCS.EXCH.64 URZ, [UR4+0xc0], UR6 ;  /* 0x0000c00604ff75b2 */ /* 0x0008620008000100 */
[----:B------:R4:W1:Y:S01]  /*0bd0*/  SYNCS.EXCH.64 URZ, [UR4+0xa8], UR8 ;  /* 0x0000a80804ff75b2 */ /* 0x0008620008000100 */
[----:B------:R4:W1:Y:S02]  /*0be0*/  SYNCS.EXCH.64 URZ, [UR4+0xc8], UR6 ;  /* 0x0000c80604ff75b2 */ /* 0x0008640008000100 */
[----:B----4-:R-:W-:Y:S01]  /*0bf0*/  NOP ;  /* 0x0000000000007918 */ /* 0x010fe20000000000 */
.L_x_13:
[----:B------:R-:W4:Y:S01]  /*0c00*/  SHFL.IDX PT, R2, R69, RZ, 0x1f ;  /* 0x00001fff45027589 */ /* 0x000f2200000e0000 */
[----:B------:R-:W1:Y:S01]  /*0c10*/  S2UR UR52, SR_CgaCtaId ;  /* 0x00000000003479c3 */ /* 0x000e620000008800 */
[----:B------:R-:W-:Y:S01]  /*0c20*/  NOP ;  /* 0x0000000000007918 */ /* 0x000fe20000000000 */
[----:B----4-:R-:W-:-:S13]  /*0c30*/  ISETP.NE.AND P0, PT, R2, 0x3, PT ;  /* 0x000000030200780c */ /* 0x010fda0003f05270 */
[----:B-1----:R-:W-:Y:S05]  /*0c40*/  @P0 BRA `(.L_x_14) ;  /* 0x0000000000340947 */ /* 0x002fea0003800000 */
[----:B--23--:R-:W-:Y:S01]  /*0c50*/  UMOV UR4, 0x400 ;  /* 0x0000040000047882 */ /* 0x00cfe20000000000 */
[----:B------:R-:W-:Y:S01]  /*0c60*/  UMOV UR6, 0x20 ;  /* 0x0000002000067882 */ /* 0x000fe20000000000 */
[----:B------:R-:W-:Y:S02]  /*0c70*/  ULEA UR4, UR52, UR4, 0x18 ;  /* 0x0000000434047291 */ /* 0x000fe4000f8ec0ff */
[----:B------:R-:W-:-:S04]  /*0c80*/  UIADD3 UR6, UPT, UPT, -UR6, 0x100000, URZ ;  /* 0x0010000006067890 */ /* 0x000fc8000fffe1ff */
[----:B------:R-:W-:Y:S02]  /*0c90*/  USHF.L.U32 UR7, UR6, 0xb, URZ ;  /* 0x0000000b06077899 */ /* 0x000fe400080006ff */
[----:B------:R-:W-:Y:S01]  /*0ca0*/  USHF.L.U32 UR6, UR6, 0x1, URZ ;  /* 0x0000000106067899 */ /* 0x000fe200080006ff */
[----:B------:R-:W-:Y:S01]  /*0cb0*/  ELECT P0, URZ, PT ;  /* 0x0000000000ff782f */ /* 0x000fe20003800000 */
[----:B------:R-:W1:Y:S10]  /*0cc0*/  FENCE.VIEW.ASYNC.S ;  /* 0x00000000000073c6 */ /* 0x000e740000000000 */
[----:B-1----:R1:W4:Y:S01]  /*0cd0*/  SYNCS.EXCH.64 URZ, [UR4+0xd0], UR6 ;  /* 0x0000d00604ff75b2 */ /* 0x0023220008000100 */
[----:B------:R1:W2:Y:S01]  /*0ce0*/  SYNCS.EXCH.64 URZ, [UR4+0xe0], UR6 ;  /* 0x0000e00604ff75b2 */ /* 0x0002a20008000100 */
[----:B------:R1:W3:Y:S01]  /*0cf0*/  SYNCS.EXCH.64 URZ, [UR4+0xd8], UR6 ;  /* 0x0000d80604ff75b2 */ /* 0x0002e20008000100 */
[----:B------:R1:W1:Y:S01]  /*0d00*/  SYNCS.EXCH.64 URZ, [UR4+0xe8], UR6 ;  /* 0x0000e80604ff75b2 */ /* 0x0002620008000100 */
[----:B------:R-:W-:Y:S01]  /*0d10*/  NOP ;  /* 0x0000000000007918 */ /* 0x000fe20000000000 */
.L_x_14:
[----:B------:R-:W4:Y:S01]  /*0d20*/  LDCU UR29, c[0x0][0x36c] ;  /* 0x00006d80ff1d77ac */ /* 0x000f220008000800 */
[----:B------:R-:W-:Y:S01]  /*0d30*/  ISETP.NE.OR P4, PT, R0, 0x2, !P4 ;  /* 0x000000020000780c */ /* 0x000fe20006785670 */
[----:B------:R-:W-:Y:S01]  /*0d40*/  NOP ;  /* 0x0000000000007918 */ /* 0x000fe20000000000 */
[----:B------:R-:W-:Y:S01]  /*0d50*/  LOP3.LUT R0, R79, 0x1f, RZ, 0xc0, !PT ;  /* 0x0000001f4f007812 */ /* 0x000fe200078ec0ff */
[----:B------:R-:W-:Y:S02]  /*0d60*/  UISETP.NE.AND UP6, UPT, UR17, URZ, UPT ;  /* 0x000000ff1100728c */ /* 0x000fe4000bfc5270 */
[----:B----4-:R-:W-:-:S09]  /*0d70*/  UISETP.EQ.U32.AND UP0, UPT, UR29, 0x1, UPT ;  /* 0x000000011d00788c */ /* 0x010fd2000bf02070 */
[----:B------:R-:W-:Y:S05]  /*0d80*/  BRA.U !UP0, `(.L_x_15) ;  /* 0x0000000108087547 */ /* 0x000fea000b800000 */
[----:B-123--:R-:W-:Y:S01]  /*0d90*/  UCGABAR_ARV ;  /* 0x00000000000079c7 */ /* 0x00efe20008000000 */
[----:B------:R-:W-:Y:S05]  /*0da0*/  BRA `(.L_x_16) ;  /* 0x0000000000047947 */ /* 0x000fea0003800000 */
.L_x_15:
[----:B-123--:R-:W-:Y:S01]  /*0db0*/  NOP ;  /* 0x0000000000007918 */ /* 0x00efe20000000000 */
.L_x_16:
[----:B------:R-:W1:Y:S01]  /*0dc0*/  S2UR UR16, SR_CTAID.X ;  /* 0x00000000001079c3 */ /* 0x000e620000002500 */
[----:B------:R-:W-:-:S05]  /*0dd0*/  CS2R.32 R71, SR_CgaSize ;  /* 0x0000000000477805 */ /* 0x000fca0000008a00 */
[----:B------:R-:W-:-:S05]  /*0de0*/  IMAD R71, R71, -0xa0, RZ ;  /* 0xffffff6047477824 */ /* 0x000fca00078e02ff */
[----:B------:R-:W-:-:S14]  /*0df0*/  R2UR UR5, R71 ;  /* 0x00000000470572ca */ /* 0x000fdc00000e0000 */
[----:B------:R-:W2:Y:S01]  /*0e00*/  LDCU UR5, c[0x0][UR5+0x2b0] ;  /* 0x00005600050577ac */ /* 0x000ea20008000800 */
[----:B------:R-:W-:-:S05]  /*0e10*/  CS2R.32 R71, SR_CgaSize ;  /* 0x0000000000477805 */ /* 0x000fca0000008a00 */
[----:B------:R-:W-:-:S05]  /*0e20*/  IMAD R71, R71, -0xa0, RZ ;  /* 0xffffff6047477824 */ /* 0x000fca00078e02ff */
[----:B------:R-:W-:-:S14]  /*0e30*/  R2UR UR4, R71 ;  /* 0x00000000470472ca */ /* 0x000fdc00000e0000 */
[----:B------:R-:W3:Y:S01]  /*0e40*/  LDCU UR4, c[0x0][UR4+0x2b4] ;  /* 0x00005680040477ac */ /* 0x000ee20008000800 */
[----:B------:R-:W4:Y:S01]  /*0e50*/  S2UR UR20, SR_CTAID.Y ;  /* 0x00000000001479c3 */ /* 0x000f220000002600 */
[----:B------:R-:W-:-:S05]  /*0e60*/  CS2R.32 R71, SR_CgaSize ;  /* 0x0000000000477805 */ /* 0x000fca0000008a00 */
[----:B------:R-:W-:-:S05]  /*0e70*/  IMAD R71, R71, -0xa0, RZ ;  /* 0xffffff6047477824 */ /* 0x000fca00078e02ff */
[----:B------:R-:W-:-:S14]  /*0e80*/  R2UR UR7, R71 ;  /* 0x00000000470772ca */ /* 0x000fdc00000e0000 */
[----:B------:R-:W3:Y:S01]  /*0e90*/  LDCU UR7, c[0x0][UR7+0x2a0] ;  /* 0x00005400070777ac */ /* 0x000ee20008000800 */
[----:B------:R-:W-:-:S05]  /*0ea0*/  CS2R.32 R71, SR_CgaSize ;  /* 0x0000000000477805 */ /* 0x000fca0000008a00 */
[----:B------:R-:W-:-:S05]  /*0eb0*/  IMAD R71, R71, -0xa0, RZ ;  /* 0xffffff6047477824 */ /* 0x000fca00078e02ff */
[----:B------:R-:W-:-:S14]  /*0ec0*/  R2UR UR8, R71 ;  /* 0x00000000470872ca */ /* 0x000fdc00000e0000 */
[----:B------:R-:W3:Y:S01]  /*0ed0*/  LDCU UR8, c[0x0][UR8+0x2a4] ;  /* 0x00005480080877ac */ /* 0x000ee20008000800 */
[----:B------:R-:W-:Y:S02]  /*0ee0*/  ULOP3.LUT UR55, UR52, 0x1, URZ, 0xc0, !UPT ;  /* 0x0000000134377892 */ /* 0x000fe4000f8ec0ff */
[----:B------:R-:W-:Y:S02]  /*0ef0*/  USHF.R.U32.HI UR27, URZ, 0x1, UR52 ;  /* 0x00000001ff1b7899 */ /* 0x000fe40008011634 */
[----:B------:R-:W-:Y:S02]  /*0f00*/  UISETP.GT.U32.AND UP1, UPT, UR55, 0xffff, UPT ;  /* 0x0000ffff3700788c */ /* 0x000fe4000bf24070 */
[----:B------:R-:W-:Y:S01]  /*0f10*/  USHF.L.U32 UR38, UR52, 0x8, URZ ;  /* 0x0000000834267899 */ /* 0x000fe200080006ff */
[----:B-1----:R-:W-:Y:S01]  /*0f20*/  I2FP.F32.U32 R3, UR16 ;  /* 0x0000001000037c45 */ /* 0x002fe20008201000 */
[----:B------:R-:W-:Y:S01]  /*0f30*/  USHF.L.U32 UR37, UR52, 0xc, URZ ;  /* 0x0000000c34257899 */ /* 0x000fe200080006ff */
[----:B------:R-:W1:Y:S03]  /*0f40*/  LDCU UR21, c[0x0][0xb24] ;  /* 0x00016480ff1577ac */ /* 0x000e660008000800 */
[----:B--2---:R-:W-:Y:S01]  /*0f50*/  FMUL R3, R3, UR5 ;  /* 0x0000000503037c20 */ /* 0x004fe20008400000 */
[----:B------:R-:W2:Y:S01]  /*0f60*/  LDCU UR45, c[0x0][0xb24] ;  /* 0x00016480ff2d77ac */ /* 0x000ea20008000800 */
[----:B----4-:R-:W-:-:S04]  /*0f70*/  I2FP.F32.U32 R2, UR20 ;  /* 0x0000001400027c45 */ /* 0x010fc80008201000 */
[----:B------:R-:W4:Y:S01]  /*0f80*/  F2I.U32.TRUNC.NTZ R3, R3 ;  /* 0x0000000300037305 */ /* 0x000f22000020f000 */
[----:B------:R-:W1:Y:S01]  /*0f90*/  LDCU UR28, c[0x0][0xb30] ;  /* 0x00016600ff1c77ac */ /* 0x000e620008000800 */
[----:B---3--:R-:W-:Y:S01]  /*0fa0*/  FMUL R2, R2, UR4 ;  /* 0x0000000402027c20 */ /* 0x008fe20008400000 */
[----:B------:R-:W-:Y:S01]  /*0fb0*/  ULOP3.LUT UR4, UR52, 0x6, URZ, 0xc0, !UPT ;  /* 0x0000000634047892 */ /* 0x000fe2000f8ec0ff */
[----:B------:R-:W-:-:S04]  /*0fc0*/  UMOV UR14, 0x55 ;  /* 0x00000055000e7882 */ /* 0x000fc80000000000 */
[----:B------:R-:W3:Y:S01]  /*0fd0*/  F2I.U32.TRUNC.NTZ R2, R2 ;  /* 0x0000000200027305 */ /* 0x000ee2000020f000 */
[----:B------:R-:W-:Y:S01]  /*0fe0*/  UISETP.GT.U32.AND UP0, UPT, UR4, 0xffff, UPT ;  /* 0x0000ffff0400788c */ /* 0x000fe2000bf04070 */
[----:B------:R-:W-:Y:S01]  /*0ff0*/  UMOV UR15, 0x3 ;  /* 0x00000003000f7882 */ /* 0x000fe20000000000 */
[----:B------:R-:W-:Y:S02]  /*1000*/  USEL UR31, UR55, 0xffff, !UP1 ;  /* 0x0000ffff371f7887 */ /* 0x000fe4000c800000 */
[----:B------:R-:W-:Y:S01]  /*1010*/  USEL UR30, UR4, 0xffff, !UP0 ;  /* 0x0000ffff041e7887 */ /* 0x000fe2000c000000 */
[----:B----4-:R-:W-:Y:S02]  /*1020*/  R2UR UR5, R3 ;  /* 0x00000000030572ca */ /* 0x010fe400000e0000 */
[----:B---3--:R-:W-:Y:S02]  /*1030*/  R2UR UR6, R2 ;  /* 0x00000000020672ca */ /* 0x008fe400000e0000 */
[----:B------:R-:W-:-:S09]  /*1040*/  PRMT R2, RZ, 0x7610, R2 ;  /* 0x00007610ff027816 */ /* 0x000fd20000000002 */
[----:B------:R-:W-:-:S04]  /*1050*/  UIADD3 UR5, UPT, UPT, -UR5, URZ, URZ ;  /* 0x000000ff05057290 */ /* 0x000fc8000fffe1ff */
[----:B------:R-:W-:Y:S02]  /*1060*/  UIMAD UR5, UR7, UR5, UR16 ;  /* 0x00000005070572a4 */ /* 0x000fe4000f8e0210 */
[----:B------:R-:W-:-:S04]  /*1070*/  UIADD3 UR4, UPT, UPT, -UR6, URZ, URZ ;  /* 0x000000ff06047290 */ /* 0x000fc8000fffe1ff */
[----:B------:R-:W-:Y:S01]  /*1080*/  IMAD.U32 R71, RZ, RZ, UR5 ;  /* 0x00000005ff477e24 */ /* 0x000fe2000f8e00ff */
[----:B------:R-:W-:-:S06]  /*1090*/  UIMAD UR4, UR8, UR4, UR20 ;  /* 0x00000004080472a4 */ /* 0x000fcc000f8e0214 */
[----:B------:R-:W-:Y:S01]  /*10a0*/  IMAD.U32 R70, RZ, RZ, UR4 ;  /* 0x00000004ff467e24 */ /* 0x000fe2000f8e00ff */
[----:B-12---:R-:W-:Y:S06]  /*10b0*/  BRA.U UP6, `(.L_x_17) ;  /* 0x0000000106747547 */ /* 0x006fec000b800000 */
[----:B------:R-:W-:Y:S02]  /*10c0*/  R2UR UR4, R70 ;  /* 0x00000000460472ca */ /* 0x000fe400000e0000 */
[----:B------:R-:W-:-:S11]  /*10d0*/  R2UR UR7, R71 ;  /* 0x00000000470772ca */ /* 0x000fd600000e0000 */
[----:B------:R-:W-:Y:S02]  /*10e0*/  UISETP.NE.AND UP2, UPT, UR4, 0x2, UPT ;  /* 0x000000020400788c */ /* 0x000fe4000bf45270 */
[----:B------:R-:W-:Y:S02]  /*10f0*/  UISETP.NE.AND UP4, UPT, UR4, URZ, UPT ;  /* 0x000000ff0400728c */ /* 0x000fe4000bf85270 */
[----:B------:R-:W-:Y:S02]  /*1100*/  UISETP.NE.AND UP0, UPT, UR4, 0x1, UPT ;  /* 0x000000010400788c */ /* 0x000fe4000bf05270 */
[----:B------:R-:W-:Y:S02]  /*1110*/  UISETP.NE.AND UP1, UPT, UR4, 0x3, UPT ;  /* 0x000000030400788c */ /* 0x000fe4000bf25270 */
[----:B------:R-:W-:Y:S02]  /*1120*/  USEL UR4, URZ, 0x10, UP2 ;  /* 0x00000010ff047887 */ /* 0x000fe40009000000 */
[----:B------:R-:W-:-:S02]  /*1130*/  USEL UR12, URZ, 0x20, UP2 ;  /* 0x00000020ff0c7887 */ /* 0x000fc40009000000 */
[----:B------:R-:W-:Y:S02]  /*1140*/  UISETP.NE.AND UP3, UPT, UR7, URZ, UPT ;  /* 0x000000ff0700728c */ /* 0x000fe4000bf65270 */
[----:B------:R-:W-:Y:S02]  /*1150*/  USEL UR5, URZ, 0x4, UP0 ;  /* 0x00000004ff057887 */ /* 0x000fe40008000000 */
[----:B------:R-:W-:Y:S02]  /*1160*/  UISETP.NE.AND UP2, UPT, UR7, URZ, UP4 ;  /* 0x000000ff0700728c */ /* 0x000fe4000a745270 */
[----:B------:R-:W-:Y:S02]  /*1170*/  USEL UR11, URZ, 0x8, UP0 ;  /* 0x00000008ff0b7887 */ /* 0x000fe40008000000 */
[----:B------:R-:W-:Y:S02]  /*1180*/  UISETP.NE.AND UP0, UPT, UR7, 0x1, UPT ;  /* 0x000000010700788c */ /* 0x000fe4000bf05270 */
[----:B------:R-:W-:-:S02]  /*1190*/  USEL UR6, URZ, 0x2, UP4 ;  /* 0x00000002ff067887 */ /* 0x000fc4000a000000 */
[----:B------:R-:W-:Y:S02]  /*11a0*/  USEL UR7, URZ, 0x40, UP1 ;  /* 0x00000040ff077887 */ /* 0x000fe40008800000 */
[----:B------:R-:W-:Y:S02]  /*11b0*/  USEL UR10, URZ, 0x1, UP2 ;  /* 0x00000001ff0a7887 */ /* 0x000fe40009000000 */
[----:B------:R-:W-:Y:S02]  /*11c0*/  USEL UR8, UR5, 0x4, UP3 ;  /* 0x0000000405087887 */ /* 0x000fe40009800000 */
[----:B------:R-:W-:Y:S02]  /*11d0*/  USEL UR4, UR4, 0x10, UP3 ;  /* 0x0000001004047887 */ /* 0x000fe40009800000 */
[----:B------:R-:W-:Y:S02]  /*11e0*/  USEL UR9, UR7, 0x40, UP3 ;  /* 0x0000004007097887 */ /* 0x000fe40009800000 */
[----:B------:R-:W-:-:S02]  /*11f0*/  USEL UR5, UR6, 0x2, UP0 ;  /* 0x0000000206057887 */ /* 0x000fc40008000000 */
[----:B------:R-:W-:Y:S02]  /*1200*/  UIADD3 UR4, UPT, UPT, UR4, UR8, UR10 ;  /* 0x0000000804047290 */ /* 0x000fe4000fffe00a */
[----:B------:R-:W-:Y:S02]  /*1210*/  USEL UR13, URZ, 0x80, UP1 ;  /* 0x00000080ff0d7887 */ /* 0x000fe40008800000 */
[----:B------:R-:W-:Y:S02]  /*1220*/  USEL UR7, UR11, 0x8, UP0 ;  /* 0x000000080b077887 */ /* 0x000fe40008000000 */
[----:B------:R-:W-:Y:S02]  /*1230*/  USEL UR6, UR12, 0x20, UP0 ;  /* 0x000000200c067887 */ /* 0x000fe40008000000 */
[----:B------:R-:W-:Y:S02]  /*1240*/  UIADD3 UR4, UPT, UPT, UR5, UR9, UR4 ;  /* 0x0000000905047290 */ /* 0x000fe4000fffe004 */
[----:B------:R-:W-:-:S02]  /*1250*/  USEL UR5, UR13, 0x80, UP0 ;  /* 0x000000800d057887 */ /* 0x000fc40008000000 */
[----:B------:R-:W-:-:S04]  /*1260*/  UIADD3 UR4, UPT, UPT, UR6, UR7, UR4 ;  /* 0x0000000706047290 */ /* 0x000fc8000fffe004 */
[----:B------:R-:W-:-:S06]  /*1270*/  UIADD3 UR4, UPT, UPT, UR4, UR5, URZ ;  /* 0x0000000504047290 */ /* 0x000fcc000fffe0ff */
[----:B------:R-:W-:-:S07]  /*1280*/  IMAD.U32 R2, RZ, RZ, UR4 ;  /* 0x00000004ff027e24 */ /* 0x000fce000f8e00ff */
.L_x_17:
[----:B------:R-:W1:Y:S01]  /*1290*/  S2UR UR36, SR_CTAID.Z ;  /* 0x00000000002479c3 */ /* 0x000e620000002700 */
[----:B------:R-:W-:Y:S02]  /*12a0*/  UISETP.GE.AND UP0, UPT, UR21, 0x1, UPT ;  /* 0x000000011500788c */ /* 0x000fe4000bf06270 */
[----:B------:R-:W-:Y:S02]  /*12b0*/  ULOP3.LUT UR31, UR31, 0xffff, URZ, 0xc0, !UPT ;  /* 0x0000ffff1f1f7892 */ /* 0x000fe4000f8ec0ff */
[----:B------:R-:W-:Y:S02]  /*12c0*/  ULOP3.LUT UR30, UR30, 0xffff, URZ, 0xc0, !UPT ;  /* 0x0000ffff1e1e7892 */ /* 0x000fe4000f8ec0ff */
[----:B------:R-:W-:Y:S02]  /*12d0*/  UISETP.NE.AND UP3, UPT, UR17, 0x2, UPT ;  /* 0x000000021100788c */ /* 0x000fe4000bf65270 */
[----:B------:R-:W-:Y:S02]  /*12e0*/  ULOP3.LUT UR38, UR38, 0x600, URZ, 0xc0, !UPT ;  /* 0x0000060026267892 */ /* 0x000fe4000f8ec0ff */
[----:B------:R-:W-:-:S02]  /*12f0*/  ULOP3.LUT UR37, UR37, 0x1000, URZ, 0xc0, !UPT ;  /* 0x0000100025257892 */ /* 0x000fc4000f8ec0ff */
[----:B------:R-:W-:Y:S02]  /*1300*/  USHF.L.U32 UR31, UR14, UR31, URZ ;  /* 0x0000001f0e1f7299 */ /* 0x000fe400080006ff */
[----:B------:R-:W-:Y:S01]  /*1310*/  USHF.L.U32 UR30, UR15, UR30, URZ ;  /* 0x0000001e0f1e7299 */ /* 0x000fe200080006ff */
[----:B------:R-:W-:Y:S11]  /*1320*/  BRA.U !UP0, `(.L_x_18) ;  /* 0x0000000108d47547 */ /* 0x000ff6000b800000 */
[----:B------:R-:W2:Y:S01]  /*1330*/  LDCU.128 UR12, c[0x0][0xb10] ;  /* 0x00016200ff0c77ac */ /* 0x000ea20008000c00 */
[----:B------:R-:W3:Y:S01]  /*1340*/  LDCU UR6, c[0x0][0x370] ;  /* 0x00006e00ff0677ac */ /* 0x000ee20008000800 */
[----:B------:R-:W4:Y:S01]  /*1350*/  LDCU UR5, c[0x0][0x374] ;  /* 0x00006e80ff0577ac */ /* 0x000f220008000800 */
[----:B------:R-:W1:Y:S01]  /*1360*/  LDCU UR26, c[0x0][0xb0c] ;  /* 0x00016180ff1a77ac */ /* 0x000e620008000800 */
[----:B------:R-:W1:Y:S01]  /*1370*/  LDCU UR7, c[0x0][0xb20] ;  /* 0x00016400ff0777ac */ /* 0x000e620008000800 */
[----:B------:R-:W1:Y:S01]  /*1380*/  LDCU.64 UR8, c[0x0][0xb28] ;  /* 0x00016500ff0877ac */ /* 0x000e620008000a00 */
[----:B--2---:R-:W-:Y:S02]  /*1390*/  UISETP.NE.AND UP0, UPT, UR14, 0x1, UPT ;  /* 0x000000010e00788c */ /* 0x004fe4000bf05270 */
[----:B----4-:R-:W-:Y:S02]  /*13a0*/  UIMAD.WIDE.U32 UR10, UR5, UR15, URZ ;  /* 0x0000000f050a72a5 */ /* 0x010fe4000f8e00ff */
[----:B---3--:R-:W-:-:S02]  /*13b0*/  UIMAD.WIDE.U32 UR22, UR6, UR12, URZ ;  /* 0x0000000c061672a5 */ /* 0x008fc4000f8e00ff */
[----:B-1----:R-:W-:Y:S02]  /*13c0*/  UISETP.NE.AND UP1, UPT, UR26, 0x1, UPT ;  /* 0x000000011a00788c */ /* 0x002fe4000bf25270 */
[----:B------:R-:W-:Y:S01]  /*13d0*/  UISETP.NE.AND UP2, UPT, UR21, 0x1, UPT ;  /* 0x000000011500788c */ /* 0x000fe2000bf45270 */
[----:B------:R-:W-:Y:S02]  /*13e0*/  UMOV UR10, UR11 ;  /* 0x0000000b000a7c82 */ /* 0x000fe40008000000 */
[----:B------:R-:W-:Y:S01]  /*13f0*/  UMOV UR22, UR23 ;  /* 0x0000001700167c82 */ /* 0x000fe20008000000 */
[----:B------:R-:W-:Y:S02]  /*1400*/  @UP0 USHF.R.U32.HI UR5, URZ, UR7, UR10 ;  /* 0x00000007ff050299 */ /* 0x000fe4000801160a */
[----:B------:R-:W-:Y:S02]  /*1410*/  UIMAD.WIDE.U32 UR24, UR20, UR15, URZ ;  /* 0x0000000f141872a5 */ /* 0x000fe4000f8e00ff */
[----:B------:R-:W-:-:S02]  /*1420*/  UIMAD.WIDE.U32 UR10, UR5, UR8, URZ ;  /* 0x00000008050a72a5 */ /* 0x000fc4000f8e00ff */
[----:B------:R-:W-:Y:S02]  /*1430*/  @UP1 USHF.R.U32.HI UR6, URZ, UR13, UR22 ;  /* 0x0000000dff061299 */ /* 0x000fe40008011616 */
[----:B------:R-:W-:Y:S02]  /*1440*/  UIMAD.WIDE.U32 UR18, UR16, UR12, URZ ;  /* 0x0000000c101272a5 */ /* 0x000fe4000f8e00ff */
[----:B------:R-:W-:Y:S01]  /*1450*/  UIMAD.WIDE.U32 UR22, UR6, UR8, URZ ;  /* 0x00000008061672a5 */ /* 0x000fe2000f8e00ff */
[----:B------:R-:W-:Y:S01]  /*1460*/  UMOV UR4, UR25 ;  /* 0x0000001900047c82 */ /* 0x000fe20008000000 */
[----:B------:R-:W-:Y:S01]  /*1470*/  UMOV UR10, UR11 ;  /* 0x0000000b000a7c82 */ /* 0x000fe20008000000 */
[----:B------:R-:W-:Y:S02]  /*1480*/  USHF.R.U32.HI UR4, URZ, UR7, UR4 ;  /* 0x00000007ff047299 */ /* 0x000fe40008011604 */
[----:B------:R-:W-:Y:S01]  /*1490*/  @UP2 USHF.R.U32.HI UR5, URZ, UR9, UR10 ;  /* 0x00000009ff052299 */ /* 0x000fe2000801160a */
[----:B------:R-:W-:Y:S01]  /*14a0*/  UMOV UR18, UR19 ;  /* 0x0000001300127c82 */ /* 0x000fe20008000000 */
[----:B------:R-:W-:Y:S01]  /*14b0*/  UMOV UR22, UR23 ;  /* 0x0000001700167c82 */ /* 0x000fe20008000000 */
[----:B------:R-:W-:-:S02]  /*14c0*/  USHF.R.U32.HI UR13, URZ, UR13, UR18 ;  /* 0x0000000dff0d7299 */ /* 0x000fc40008011612 */
[----:B------:R-:W-:Y:S02]  /*14d0*/  USEL UR4, UR20, UR4, !UP0 ;  /* 0x0000000414047287 */ /* 0x000fe4000c000000 */
[----:B------:R-:W-:Y:S02]  /*14e0*/  @UP2 USHF.R.U32.HI UR6, URZ, UR9, UR22 ;  /* 0x00000009ff062299 */ /* 0x000fe40008011616 */
[----:B------:R-:W-:Y:S02]  /*14f0*/  UIMAD UR7, UR5, UR21, URZ ;  /* 0x00000015050772a4 */ /* 0x000fe4000f8e02ff */
[----:B------:R-:W-:Y:S02]  /*1500*/  USEL UR5, UR16, UR13, !UP1 ;  /* 0x0000000d10057287 */ /* 0x000fe4000c800000 */
[----:B------:R-:W-:Y:S02]  /*1510*/  UIMAD UR12, UR6, UR21, URZ ;  /* 0x00000015060c72a4 */ /* 0x000fe4000f8e02ff */
[----:B------:R-:W-:-:S02]  /*1520*/  UISETP.GE.AND UP0, UPT, UR4, UR7, UPT ;  /* 0x000000070400728c */ /* 0x000fc4000bf06270 */
[----:B------:R-:W-:Y:S02]  /*1530*/  UIMAD.WIDE.U32 UR10, UR4, UR8, URZ ;  /* 0x00000008040a72a5 */ /* 0x000fe4000f8e00ff */
[----:B------:R-:W-:Y:S02]  /*1540*/  UISETP.GE.OR UP0, UPT, UR5, UR12, UP0 ;  /* 0x0000000c0500728c */ /* 0x000fe40008706670 */
[----:B------:R-:W-:Y:S02]  /*1550*/  UIMAD.WIDE.U32 UR12, UR5, UR8, URZ ;  /* 0x00000008050c72a5 */ /* 0x000fe4000f8e00ff */
[----:B------:R-:W-:Y:S01]  /*1560*/  UIADD3 UR10, UPT, UPT, -UR4, URZ, URZ ;  /* 0x000000ff040a7290 */ /* 0x000fe2000fffe1ff */
[----:B------:R-:W-:Y:S01]  /*1570*/  UMOV UR8, UR11 ;  /* 0x0000000b00087c82 */ /* 0x000fe20008000000 */
[----:B------:R-:W-:Y:S02]  /*1580*/  UIADD3 UR11, UPT, UPT, -UR5, URZ, URZ ;  /* 0x000000ff050b7290 */ /* 0x000fe4000fffe1ff */
[----:B------:R-:W-:-:S03]  /*1590*/  USHF.R.U32.HI UR8, URZ, UR9, UR8 ;  /* 0x00000009ff087299 */ /* 0x000fc60008011608 */
[----:B------:R-:W-:Y:S01]  /*15a0*/  @!UP0 UMOV UR7, UR13 ;  /* 0x0000000d00078c82 */ /* 0x000fe20008000000 */
[----:B------:R-:W-:Y:S02]  /*15b0*/  UIMAD UR20, UR14, UR10, UR20 ;  /* 0x0000000a0e1472a4 */ /* 0x000fe4000f8e0214 */
[----:B------:R-:W-:Y:S02]  /*15c0*/  USEL UR8, UR4, UR8, !UP2 ;  /* 0x0000000804087287 */ /* 0x000fe4000d000000 */
[----:B------:R-:W-:Y:S02]  /*15d0*/  @!UP0 USHF.R.U32.HI UR7, URZ, UR9, UR7 ;  /* 0x00000009ff078299 */ /* 0x000fe40008011607 */
[----:B------:R-:W-:Y:S02]  /*15e0*/  UIADD3 UR9, UPT, UPT, -UR8, URZ, URZ ;  /* 0x000000ff08097290 */ /* 0x000fe4000fffe1ff */
[----:B------:R-:W-:Y:S02]  /*15f0*/  @!UP0 USEL UR7, UR5, UR7, !UP2 ;  /* 0x0000000705078287 */ /* 0x000fe4000d000000 */
[----:B------:R-:W-:-:S02]  /*1600*/  UIMAD UR9, UR21, UR9, UR4 ;  /* 0x00000009150972a4 */ /* 0x000fc4000f8e0204 */
[----:B------:R-:W-:Y:S02]  /*1610*/  @!UP0 UIADD3 UR8, UPT, UPT, UR8, -UR7, URZ ;  /* 0x8000000708088290 */ /* 0x000fe4000fffe0ff */
[----:B------:R-:W-:Y:S02]  /*1620*/  @!UP0 UIMAD UR6, UR9, UR6, UR7 ;  /* 0x00000006090682a4 */ /* 0x000fe4000f8e0207 */
[----:B------:R-:W-:Y:S02]  /*1630*/  @!UP0 UIMAD UR4, UR8, UR21, UR5 ;  /* 0x00000015080482a4 */ /* 0x000fe4000f8e0205 */
[----:B------:R-:W-:Y:S02]  /*1640*/  UIMAD UR16, UR26, UR11, UR16 ;  /* 0x0000000b1a1072a4 */ /* 0x000fe4000f8e0210 */
[----:B------:R-:W-:Y:S01]  /*1650*/  UIMAD UR20, UR4, UR14, UR20 ;  /* 0x0000000e041472a4 */ /* 0x000fe2000f8e0214 */
[----:B------:R-:W-:Y:S02]  /*1660*/  @!UP0 UMOV UR5, UR6 ;  /* 0x0000000600058c82 */ /* 0x000fe40008000000 */
[----:B------:R-:W-:-:S12]  /*1670*/  UIMAD UR16, UR5, UR26, UR16 ;  /* 0x0000001a051072a4 */ /* 0x000fd8000f8e0210 */
.L_x_18:
[----:B------:R-:W-:-:S09]  /*1680*/  UISETP.NE.AND UP0, UPT, UR28, 0x1, UPT ;  /* 0x000000011c00788c */ /* 0x000fd2000bf05270 */
[----:B------:R-:W-:Y:S05]  /*1690*/  BRA.U UP0, `(.L_x_19) ;  /* 0x0000000100447547 */ /* 0x000fea000b800000 */
[----:B------:R-:W2:Y:S01]  /*16a0*/  LDCU.128 UR8, c[0x0][0xb10] ;  /* 0x00016200ff0877ac */ /* 0x000ea20008000c00 */
[----:B------:R-:W3:Y:S01]  /*16b0*/  LDCU UR12, c[0x0][0xb0c] ;  /* 0x00016180ff0c77ac */ /* 0x000ee20008000800 */
[----:B------:R-:W4:Y:S01]  /*16c0*/  LDCU UR13, c[0x0][0xb20] ;  /* 0x00016400ff0d77ac */ /* 0x000f220008000800 */
[----:B--2---:R-:W-:Y:S02]  /*16d0*/  UIMAD.WIDE.U32 UR6, UR16, UR8, URZ ;  /* 0x00000008100672a5 */ /* 0x004fe4000f8e00ff */
[----:B------:R-:W-:Y:S02]  /*16e0*/  UIMAD.WIDE.U32 UR4, UR20, UR11, URZ ;  /* 0x0000000b140472a5 */ /* 0x000fe4000f8e00ff */
[----:B---3--:R-:W-:Y:S02]  /*16f0*/  UISETP.NE.AND UP1, UPT, UR12, 0x1, UPT ;  /* 0x000000010c00788c */ /* 0x008fe4000bf25270 */
[----:B------:R-:W-:Y:S01]  /*1700*/  UISETP.NE.AND UP0, UPT, UR10, 0x1, UPT ;  /* 0x000000010a00788c */ /* 0x000fe2000bf05270 */
[----:B------:R-:W-:-:S02]  /*1710*/  UMOV UR6, UR7 ;  /* 0x0000000700067c82 */ /* 0x000fc40008000000 */
[----:B------:R-:W-:Y:S01]  /*1720*/  UMOV UR4, UR5 ;  /* 0x0000000500047c82 */ /* 0x000fe20008000000 */
[----:B------:R-:W-:Y:S02]  /*1730*/  USHF.R.U32.HI UR9, URZ, UR9, UR6 ;  /* 0x00000009ff097299 */ /* 0x000fe40008011606 */
[----:B----4-:R-:W-:Y:S02]  /*1740*/  USHF.R.U32.HI UR4, URZ, UR13, UR4 ;  /* 0x0000000dff047299 */ /* 0x010fe40008011604 */
[----:B------:R-:W-:Y:S02]  /*1750*/  USEL UR5, UR16, UR9, !UP1 ;  /* 0x0000000910057287 */ /* 0x000fe4000c800000 */
[----:B------:R-:W-:-:S04]  /*1760*/  USEL UR4, UR20, UR4, !UP0 ;  /* 0x0000000414047287 */ /* 0x000fc8000c000000 */
[----:B------:R-:W-:Y:S02]  /*1770*/  UIADD3 UR6, UPT, UPT, UR5, -UR4, URZ ;  /* 0x8000000405067290 */ /* 0x000fe4000fffe0ff */
[----:B------:R-:W-:Y:S02]  /*1780*/  UIADD3 UR4, UPT, UPT, -UR5, UR4, URZ ;  /* 0x0000000405047290 */ /* 0x000fe4000fffe1ff */
[----:B------:R-:W-:Y:S02]  /*1790*/  UIMAD UR20, UR6, UR10, UR20 ;  /* 0x0000000a061472a4 */ /* 0x000fe4000f8e0214 */
[----:B------:R-:W-:-:S12]  /*17a0*/  UIMAD UR16, UR4, UR12, UR16 ;  /* 0x0000000c041072a4 */ /* 0x000fd8000f8e0210 */
.L_x_19:
[----:B------:R-:W-:-:S09]  /*17b0*/  UISETP.EQ.U32.AND UP0, UPT, UR29, 0x1, UPT ;  /* 0x000000011d00788c */ /* 0x000fd2000bf02070 */
[----:B------:R-:W-:Y:S05]  /*17c0*/  BRA.U !UP0, `(.L_x_20) ;  /* 0x00000001080c7547 */ /* 0x000fea000b800000 */
[----:B------:R-:W-:Y:S01]  /*17d0*/  UCGABAR_WAIT ;  /* 0x0000000000007dc7 */ /* 0x000fe20008000000 */
[----:B------:R-:W-:Y:S01]  /*17e0*/  CCTL.IVALL ;  /* 0x00000000ff00798f */ /* 0x000fe20002000000 */
[----:B------:R-:W-:Y:S05]  /*17f0*/  BRA `(.L_x_21) ;  /* 0x0000000000047947 */ /* 0x000fea0003800000 */
.L_x_20:
[----:B------:R-:W-:Y:S06]  /*1800*/  BAR.SYNC.DEFER_BLOCKING 0x0 ;  /* 0x0000000000007b1d */ /* 0x000fec0000010000 */
.L_x_21:
[----:B------:R-:W-:Y:S05]  /*1810*/  BRA.U UP3, `(.L_x_22) ;  /* 0x00000015031c7547 */ /* 0x000fea000b800000 */
[----:B------:R-:W2:Y:S01]  /*1820*/  LDCU UR6, c[0x0][0x38c] ;  /* 0x00007180ff0677ac */ /* 0x000ea20008000800 */
[----:B------:R-:W-:Y:S01]  /*1830*/  PLOP3.LUT P2, PT, PT, PT, UP5, 0x80, 0x8 ;  /* 0x000000000008781c */ /* 0x000fe20003f4f058 */
[----:B------:R-:W-:Y:S01]  /*1840*/  IMAD.MOV.U32 R12, RZ, RZ, 0x1 ;  /* 0x00000001ff0c7424 */ /* 0x000fe200078e00ff */
[----:B------:R-:W-:Y:S01]  /*1850*/  ISETP.EQ.OR P3, PT, R0, RZ, P4 ;  /* 0x000000ff0000720c */ /* 0x000fe20002762670 */
[----:B------:R-:W-:Y:S01]  /*1860*/  UISETP.NE.AND UP1, UPT, UR17, URZ, UPT ;  /* 0x000000ff1100728c */ /* 0x000fe2000bf25270 */
[----:B------:R-:W-:Y:S02]  /*1870*/  PLOP3.LUT P2, PT, P2, PT, PT, 0x8, 0x80 ;  /* 0x000000000080781c */ /* 0x000fe4000174e170 */
[----:B------:R-:W-:Y:S01]  /*1880*/  CS2R R10, SRZ ;  /* 0x00000000000a7805 */ /* 0x000fe2000001ff00 */
[----:B------:R-:W-:Y:S01]  /*1890*/  IMAD.MOV.U32 R9, RZ, RZ, RZ ;  /* 0x000000ffff097224 */ /* 0x000fe200078e00ff */
[----:B------:R-:W3:Y:S01]  /*18a0*/  LDCU UR49, c[0x0][0x370] ;  /* 0x00006e00ff3177ac */ /* 0x000ee20008000800 */
[----:B------:R-:W-:Y:S01]  /*18b0*/  IMAD.MOV.U32 R8, RZ, RZ, 0x1 ;  /* 0x00000001ff087424 */ /* 0x000fe200078e00ff */
[----:B------:R-:W-:Y:S01]  /*18c0*/  USEL UR40, UR54, 0x2, UP1 ;  /* 0x0000000236287887 */ /* 0x000fe20008800000 */
[----:B------:R-:W4:Y:S01]  /*18d0*/  LDCU.64 UR46, c[0x0][0x348] ;  /* 0x00006900ff2e77ac */ /* 0x000f220008000a00 */
[----:B--2---:R-:W-:-:S02]  /*18e0*/  UIADD3 UR5, UPT, UPT, UR6, 0x3f, URZ ;  /* 0x0000003f06057890 */ /* 0x004fc4000fffe0ff */
[----:B------:R-:W-:Y:S02]  /*18f0*/  UIADD3 UR56, UPT, UPT, UR6, 0x7e, URZ ;  /* 0x0000007e06387890 */ /* 0x000fe4000fffe0ff */
[----:B------:R-:W-:Y:S01]  /*1900*/  USHF.R.S32.HI UR4, URZ, 0x1f, UR5 ;  /* 0x0000001fff047899 */ /* 0x000fe20008011405 */
[----:B------:R-:W2:Y:S03]  /*1910*/  LDCU UR48, c[0x0][0x374] ;  /* 0x00006e80ff3077ac */ /* 0x000ea60008000800 */
[----:B------:R-:W-:Y:S02]  /*1920*/  ULEA.HI UR4, UR4, UR5, URZ, 0x6 ;  /* 0x0000000504047291 */ /* 0x000fe4000f8f30ff */
[----:B------:R-:W-:Y:S02]  /*1930*/  USHF.L.U32 UR5, UR27, 0x4, URZ ;  /* 0x000000041b057899 */ /* 0x000fe400080006ff */
[----:B------:R-:W-:-:S02]  /*1940*/  USHF.R.S32.HI UR51, URZ, 0x6, UR4 ;  /* 0x00000006ff337899 */ /* 0x000fc40008011404 */
[----:B------:R-:W-:Y:S02]  /*1950*/  UIADD3 UR4, UPT, UPT, UR6, -0x1, URZ ;  /* 0xffffffff06047890 */ /* 0x000fe4000fffe0ff */
[----:B------:R-:W-:Y:S02]  /*1960*/  UISETP.LT.U32.AND UP0, UPT, UR51, 0x2, UPT ;  /* 0x000000023300788c */ /* 0x000fe4000bf01070 */
[----:B------:R-:W-:Y:S02]  /*1970*/  UISETP.GE.U32.AND UP2, UPT, UR4, -0x7f, UPT ;  /* 0xffffff810400788c */ /* 0x000fe4000bf46070 */
[----:B------:R-:W-:Y:S02]  /*1980*/  USEL UR50, UR51, 0x2, UP0 ;  /* 0x0000000233327887 */ /* 0x000fe40008000000 */
[----:B------:R-:W-:Y:S02]  /*1990*/  ULOP3.LUT UR53, UR5, 0x30, URZ, 0xe2, !UPT ;  /* 0x0000003005357892 */ /* 0x000fe4000f8ee2ff */
[----:B------:R-:W-:-:S02]  /*19a0*/  UIADD3 UR39, UPT, UPT, UR50, -0x1, URZ ;  /* 0xffffffff32277890 */ /* 0x000fc4000fffe0ff */
[----:B------:R-:W-:Y:S01]  /*19b0*/  UIADD3 UR54, UPT, UPT, UR51, -UR50, URZ ;  /* 0x8000003233367290 */ /* 0x000fe2000fffe0ff */
[----:B------:R-:W-:Y:S02]  /*19c0*/  UMOV UR29, URZ ;  /* 0x000000ff001d7c82 */ /* 0x000fe40008000000 */
[----:B------:R-:W-:-:S04]  /*19d0*/  @UP2 UIADD3 UR39, UPT, UPT, UR50, URZ, URZ ;  /* 0x000000ff32272290 */ /* 0x000fc8000fffe0ff */
[----:B--234-:R-:W-:-:S12]  /*19e0*/  UIADD3 UR39, UPT, UPT, UR39, 0x1, URZ ;  /* 0x0000000127277890 */ /* 0x01cfd8000fffe0ff */
.L_x_46:
[----:B------:R-:W-:Y:S01]  /*19f0*/  UISETP.NE.AND UP0, UPT, UR52, URZ, UPT ;  /* 0x000000ff3400728c */ /* 0x000fe2000bf05270 */
[----:B------:R-:W2:Y:S08]  /*1a00*/  S2UR UR52, SR_CgaCtaId ;  /* 0x00000000003479c3 */ /* 0x000eb00000008800 */
[----:B-1-3--:R-:W-:Y:S05]  /*1a10*/  BRA.U UP0, `(.L_x_23) ;  /* 0x0000000100347547 */ /* 0x00afea000b800000 */
[----:B------:R-:W3:Y:S01]  /*1a20*/  S2R R0, SR_CgaCtaId ;  /* 0x0000000000007919 */ /* 0x000ee20000008800 */
[----:B------:R-:W-:Y:S02]  /*1a30*/  MOV R3, 0x400 ;  /* 0x0000040000037802 */ /* 0x000fe40000000f00 */
[----:B------:R-:W-:Y:S02]  /*1a40*/  SHF.L.U32 R2, R8, 0x1f, RZ ;  /* 0x0000001f08027819 */ /* 0x000fe400000006ff */
[----:B---3--:R-:W-:-:S05]  /*1a50*/  LEA R0, R0, R3, 0x18 ;  /* 0x0000000300007211 */ /* 0x008fca00078ec0ff */
[----:B------:R-:W-:-:S04]  /*1a60*/  IMAD R3, R9, 0x8, R0 ;  /* 0x0000000809037824 */ /* 0x000fc800078e0200 */
[----:B------:R-:W3:Y:S02]  /*1a70*/  SYNCS.PHASECHK.TRANS64.TRYWAIT P0, [R3+URZ+0xe0], R2 ;  /* 0x0000e002030075a7 */ /* 0x000ee400080011ff */
[----:B---3--:R-:W-:Y:S05]  /*1a80*/  @!P0 BRA `(.L_x_24) ;  /* 0x0000009000348947 */ /* 0x008fea0003800000 */
.L_x_176:
[----:B------:R-:W-:Y:S01]  /*1a90*/  VIADD R9, R9, 0x1 ;  /* 0x0000000109097836 */ /* 0x000fe20000000000 */
[----:B------:R3:W-:Y:S04]  /*1aa0*/  SYNCS.ARRIVE.TRANS64.A1T0 RZ, [R3+URZ+0xd0], RZ ;  /* 0x0000d0ff03ff79a7 */ /* 0x0007e800081000ff */
[----:B------:R-:W-:-:S04]  /*1ab0*/  ISETP.NE.AND P0, PT, R9, 0x2, PT ;  /* 0x000000020900780c */ /* 0x000fc80003f05270 */
[----:B------:R-:W-:Y:S02]  /*1ac0*/  SEL R9, R9, RZ, P0 ;  /* 0x000000ff09097207 */ /* 0x000fe40000000000 */
[----:B---3--:R-:W-:-:S04]  /*1ad0*/  SEL R3, RZ, 0x1, P0 ;  /* 0x00000001ff037807 */ /* 0x008fc80000000000 */
[----:B------:R-:W-:Y:S02]  /*1ae0*/  LOP3.LUT R8, R8, R3, RZ, 0x3c, !PT ;  /* 0x0000000308087212 */ /* 0x000fe400078e3cff */
.L_x_23:
[----:B------:R-:W-:Y:S01]  /*1af0*/  UMOV UR21, 0x400 ;  /* 0x0000040000157882 */ /* 0x000fe20000000000 */
[----:B------:R-:W-:Y:S01]  /*1b00*/  SHF.L.U32 R0, R12, 0x1f, RZ ;  /* 0x0000001f0c007819 */ /* 0x000fe200000006ff */
[----:B--2---:R-:W-:Y:S02]  /*1b10*/  ULEA UR21, UR52, UR21, 0x18 ;  /* 0x0000001534157291 */ /* 0x004fe4000f8ec0ff */
[----:B------:R-:W-:Y:S02]  /*1b20*/  UISETP.GE.U32.AND UP0, UPT, UR56, 0x7f, UPT ;  /* 0x0000007f3800788c */ /* 0x000fe4000bf06070 */
[----:B------:R-:W-:Y:S02]  /*1b30*/  ULEA UR4, UR29, UR21, 0x3 ;  /* 0x000000151d047291 */ /* 0x000fe4000f8e18ff */
[----:B------:R-:W-:Y:S02]  /*1b40*/  ULEA UR19, UR20, UR55, 0x1 ;  /* 0x0000003714137291 */ /* 0x000fe4000f8e08ff */
[----:B------:R-:W-:-:S02]  /*1b50*/  ULEA UR35, UR16, UR53, 0x6 ;  /* 0x0000003510237291 */ /* 0x000fc4000f8e30ff */
[----:B------:R-:W-:Y:S01]  /*1b60*/  USHF.L.U32 UR19, UR19, 0x7, URZ ;  /* 0x0000000713137899 */ /* 0x000fe200080006ff */
[----:B------:R-:W-:Y:S02]  /*1b70*/  UMOV UR7, URZ ;  /* 0x000000ff00077c82 */ /* 0x000fe40008000000 */
[----:B------:R2:W3:Y:S01]  /*1b80*/  SYNCS.PHASECHK.TRANS64.TRYWAIT P1, [UR4+0x10], R0 ;  /* 0x00001000ff0075a7 */ /* 0x0004e20008021104 */
[----:B------:R-:W-:Y:S08]  /*1b90*/  BRA.U !UP0, `(.L_x_25) ;  /* 0x00000005080c7547 */ /* 0x000ff0000b800000 */
[----:B------:R-:W-:Y:S01]  /*1ba0*/  UMOV UR13, URZ ;  /* 0x000000ff000d7c82 */ /* 0x000fe20008000000 */
[----:B------:R-:W-:-:S05]  /*1bb0*/  UMOV UR5, UR29 ;  /* 0x0000001d00057c82 */ /* 0x000fca0008000000 */
.L_x_33:
[----:B------:R-:W-:Y:S01]  /*1bc0*/  ULEA UR33, UR5, UR21, 0x3 ;  /* 0x0000001505217291 */ /* 0x000fe2000f8e18ff */
[----:B---3--:R-:W-:Y:S01]  /*1bd0*/  @!P4 MOV R2, 0x14000 ;  /* 0x000140000002c802 */ /* 0x008fe20000000f00 */
[----:B-123--:R-:W-:Y:S10]  /*1be0*/  @P1 BRA `(.L_x_26) ;  /* 0x00000000000c1947 */ /* 0x00eff40003800000 */
[----:B------:R-:W-:-:S04]  /*1bf0*/  SHF.L.U32 R3, R12, 0x1f, RZ ;  /* 0x0000001f0c037819 */ /* 0x000fc800000006ff */
[----:B------:R-:W3:Y:S02]  /*1c00*/  SYNCS.PHASECHK.TRANS64.TRYWAIT P0, [UR33+0x10], R3 ;  /* 0x00001003ff0075a7 */ /* 0x000ee40008001121 */
[----:B---3--:R-:W-:Y:S05]  /*1c10*/  @!P0 BRA `(.L_x_27) ;  /* 0x0000008c00e48947 */ /* 0x008fea0003800000 */
.L_x_26:
[----:B------:R3:W-:Y:S01]  /*1c20*/  @!P4 SYNCS.ARRIVE.TRANS64 RZ, [UR33], R2 ;  /* 0x00000002ffffc9a7 */ /* 0x0007e20008000021 */
[----:B------:R-:W-:-:S04]  /*1c30*/  ULOP3.LUT UR4, UR40, 0x2, URZ, 0xfc, !UPT ;  /* 0x0000000228047892 */ /* 0x000fc8000f8efcff */
[----:B------:R-:W-:-:S09]  /*1c40*/  UISETP.NE.AND UP0, UPT, UR4, 0x2, UPT ;  /* 0x000000020400788c */ /* 0x000fd2000bf05270 */
[----:B------:R-:W-:Y:S05]  /*1c50*/  BRA.U UP0, `(.L_x_28) ;  /* 0x0000000100047547 */ /* 0x000fea000b800000 */
[----:B-1----:R-:W-:Y:S05]  /*1c60*/  BPT.TRAP 0x1 ;  /* 0x000000040000795c */ /* 0x002fea0000300000 */
.L_x_28:
[----:B------:R-:W-:Y:S04]  /*1c70*/  BSSY.RECONVERGENT B0, `(.L_x_29) ;  /* 0x0000003000007945 */ /* 0x000fe80003800200 */
[----:B------:R-:W-:Y:S05]  /*1c80*/  @P3 BRA `(.L_x_30) ;  /* 0x0000000000043947 */ /* 0x000fea0003800000 */
[----:B-1----:R-:W-:Y:S05]  /*1c90*/  BPT.TRAP 0x1 ;  /* 0x000000040000795c */ /* 0x002fea0000300000 */
.L_x_30:
[----:B-1----:R-:W-:Y:S05]  /*1ca0*/  BSYNC.RECONVERGENT B0 ;  /* 0x0000000000007941 */ /* 0x002fea0003800200 */
.L_x_29:
[----:B------:R-:W-:Y:S01]  /*1cb0*/  UIADD3 UR4, UPT, UPT, UR5, 0x1, URZ ;  /* 0x0000000105047890 */ /* 0x000fe2000fffe0ff */
[----:B------:R-:W-:Y:S01]  /*1cc0*/  BSSY.RECONVERGENT B0, `(.L_x_31) ;  /* 0x000002b000007945 */ /* 0x000fe20003800200 */
[----:B------:R-:W-:Y:S02]  /*1cd0*/  ELECT P0, URZ, PT ;  /* 0x0000000000ff782f */ /* 0x000fe40003800000 */
[----:B------:R-:W-:-:S04]  /*1ce0*/  UISETP.NE.AND UP0, UPT, UR4, 0x2, UPT ;  /* 0x000000020400788c */ /* 0x000fc8000bf05270 */
[----:B------:R-:W-:Y:S02]  /*1cf0*/  USEL UR6, URZ, 0x1, UP0 ;  /* 0x00000001ff067887 */ /* 0x000fe40008000000 */
[----:B------:R-:W-:-:S04]  /*1d00*/  USEL UR29, UR4, URZ, UP0 ;  /* 0x000000ff041d7287 */ /* 0x000fc80008000000 */
[----:B------:R-:W-:Y:S01]  /*1d10*/  ULEA UR4, UR29, UR21, 0x3 ;  /* 0x000000151d047291 */ /* 0x000fe2000f8e18ff */
[----:B------:R-:W-:-:S04]  /*1d20*/  LOP3.LUT R12, R12, UR6, RZ, 0x3c, !PT ;  /* 0x000000060c0c7c12 */ /* 0x000fc8000f8e3cff */
[----:B--2---:R-:W-:-:S04]  /*1d30*/  SHF.L.U32 R0, R12, 0x1f, RZ ;  /* 0x0000001f0c007819 */ /* 0x004fc800000006ff */
[----:B------:R1:W2:Y:S01]  /*1d40*/  SYNCS.PHASECHK.TRANS64.TRYWAIT P1, [UR4+0x10], R0 ;  /* 0x00001000ff0075a7 */ /* 0x0002a20008021104 */
[----:B------:R-:W-:Y:S05]  /*1d50*/  @!P0 BRA `(.L_x_32) ;  /* 0x0000000000848947 */ /* 0x000fea0003800000 */
[----:B------:R-:W-:Y:S02]  /*1d60*/  ULEA UR24, UR5, UR38, 0xc ;  /* 0x0000002605187291 */ /* 0x000fe4000f8e60ff */
[----:B------:R-:W-:Y:S02]  /*1d70*/  ULEA UR8, UR5, UR37, 0xe ;  /* 0x0000002505087291 */ /* 0x000fe4000f8e70ff */
[----:B------:R-:W-:Y:S02]  /*1d80*/  UIADD3 UR6, UP1, UPT, UR46, 0x80, URZ ;  /* 0x000000802e067890 */ /* 0x000fe4000ff3e0ff */
[----:B------:R-:W-:Y:S02]  /*1d90*/  ULEA UR24, UR24, UR21, 0x2 ;  /* 0x0000001518187291 */ /* 0x000fe4000f8e10ff */
[----:B------:R-:W-:Y:S02]  /*1da0*/  USHF.L.U32 UR34, UR13, 0x6, URZ ;  /* 0x000000060d227899 */ /* 0x000fe400080006ff */
[----:B------:R-:W-:-:S02]  /*1db0*/  UIADD3 UR14, UP0, UPT, UR46, 0x180, URZ ;  /* 0x000001802e0e7890 */ /* 0x000fc4000ff1e0ff */
[----:B------:R-:W-:Y:S02]  /*1dc0*/  ULEA UR8, UR8, UR21, 0x2 ;  /* 0x0000001508087291 */ /* 0x000fe4000f8e10ff */
[----:B------:R-:W-:Y:S02]  /*1dd0*/  UIADD3.X UR7, UPT, UPT, URZ, UR47, URZ, UP1, !UPT ;  /* 0x0000002fff077290 */ /* 0x000fe40008ffe4ff */
[----:B------:R-:W-:Y:S02]  /*1de0*/  UIADD3 UR32, UPT, UPT, UR24, 0x8800, URZ ;  /* 0x0000880018207890 */ /* 0x000fe4000fffe0ff */
[----:B------:R-:W-:Y:S02]  /*1df0*/  UPRMT UR4, URZ, 0x5410, UR31 ;  /* 0x00005410ff047896 */ /* 0x000fe4000800001f */
[----:B------:R-:W-:Y:S02]  /*1e00*/  UIADD3 UR26, UPT, UPT, UR34, 0x20, URZ ;  /* 0x00000020221a7890 */ /* 0x000fe4000fffe0ff */
[----:B------:R-:W-:-:S02]  /*1e10*/  UIADD3 UR24, UPT, UPT, UR24, 0xa800, URZ ;  /* 0x0000a80018187890 */ /* 0x000fc4000fffe0ff */
[----:B------:R-:W-:Y:S02]  /*1e20*/  UIADD3.X UR15, UPT, UPT, URZ, UR47, URZ, UP0, !UPT ;  /* 0x0000002fff0f7290 */ /* 0x000fe400087fe4ff */
[----:B------:R-:W-:Y:S02]  /*1e30*/  UIADD3 UR16, UPT, UPT, UR8, 0x10800, URZ ;  /* 0x0001080008107890 */ /* 0x000fe4000fffe0ff */
[----:B------:R-:W-:Y:S02]  /*1e40*/  UPRMT UR22, URZ, 0x5410, UR30 ;  /* 0x00005410ff167896 */ /* 0x000fe4000800001e */
[----:B------:R-:W-:Y:S01]  /*1e50*/  UIADD3 UR8, UPT, UPT, UR8, 0x18800, URZ ;  /* 0x0001880008087890 */ /* 0x000fe2000fffe0ff */
[----:B------:R-:W-:Y:S01]  /*1e60*/  UMOV UR42, 0x0 ;  /* 0x00000000002a7882 */ /* 0x000fe20000000000 */
[----:B------:R-:W-:Y:S01]  /*1e70*/  UMOV UR43, 0x10000000 ;  /* 0x10000000002b7882 */ /* 0x000fe20000000000 */
[----:B------:R-:W-:Y:S01]  /*1e80*/  UMOV UR25, UR33 ;  /* 0x0000002100197c82 */ /* 0x000fe20008000000 */
[----:B------:R-:W-:Y:S01]  /*1e90*/  UMOV UR27, UR35 ;  /* 0x00000023001b7c82 */ /* 0x000fe20008000000 */
[----:B------:R-:W-:Y:S01]  /*1ea0*/  UMOV UR28, UR36 ;  /* 0x00000024001c7c82 */ /* 0x000fe20008000000 */
[----:B------:R-:W-:Y:S01]  /*1eb0*/  UMOV UR17, UR33 ;  /* 0x0000002100117c82 */ /* 0x000fe20008000000 */
[----:B------:R-:W-:Y:S01]  /*1ec0*/  UMOV UR20, UR36 ;  /* 0x0000002400147c82 */ /* 0x000fe20008000000 */
[----:B------:R-:W-:Y:S01]  /*1ed0*/  UMOV UR18, UR34 ;  /* 0x0000002200127c82 */ /* 0x000fe20008000000 */
[----:B------:R4:W-:Y:S01]  /*1ee0*/  UTMALDG.3D.MULTICAST [UR32], [UR6], UR4, desc[UR42] ;  /* 0x00002a20060073b4 */ /* 0x0009e20008011804 */
[----:B------:R-:W-:Y:S01]  /*1ef0*/  UMOV UR9, UR33 ;  /* 0x0000002100097c82 */ /* 0x000fe20008000000 */
[----:B------:R-:W-:Y:S01]  /*1f00*/  UMOV UR11, UR19 ;  /* 0x00000013000b7c82 */ /* 0x000fe20008000000 */
[----:B------:R-:W-:Y:S01]  /*1f10*/  UMOV UR12, UR36 ;  /* 0x00000024000c7c82 */ /* 0x000fe20008000000 */
[----:B------:R-:W-:Y:S01]  /*1f20*/  UMOV UR10, UR26 ;  /* 0x0000001a000a7c82 */ /* 0x000fe20008000000 */
[----:B------:R4:W-:Y:S01]  /*1f30*/  UTMALDG.3D.MULTICAST [UR24], [UR6], UR4, desc[UR42] ;  /* 0x00002a18060073b4 */ /* 0x0009e20008011804 */
[----:B------:R4:W-:Y:S01]  /*1f40*/  UTMALDG.3D.MULTICAST [UR16], [UR14], UR22, desc[UR42] ;  /* 0x00002a100e0073b4 */ /* 0x0009e20008011816 */
[----:B------:R4:W-:Y:S02]  /*1f50*/  UTMALDG.3D.MULTICAST [UR8], [UR14], UR22, desc[UR42] ;  /* 0x00002a080e0073b4 */ /* 0x0009e40008011816 */
[----:B----4-:R-:W-:Y:S01]  /*1f60*/  NOP ;  /* 0x0000000000007918 */ /* 0x010fe20000000000 */
.L_x_32:
[----:B------:R-:W-:Y:S05]  /*1f70*/  BSYNC.RECONVERGENT B0 ;  /* 0x0000000000007941 */ /* 0x000fea0003800200 */
.L_x_31:
[----:B------:R-:W-:Y:S01]  /*1f80*/  UIADD3 UR13, UPT, UPT, UR13, 0x1, URZ ;  /* 0x000000010d0d7890 */ /* 0x000fe2000fffe0ff */
[----:B------:R-:W-:Y:S01]  /*1f90*/  UMOV UR5, UR29 ;  /* 0x0000001d00057c82 */ /* 0x000fe20008000000 */
[----:B------:R-:W-:Y:S02]  /*1fa0*/  UMOV UR7, UR39 ;  /* 0x0000002700077c82 */ /* 0x000fe40008000000 */
[----:B------:R-:W-:-:S09]  /*1fb0*/  UISETP.NE.AND UP0, UPT, UR13, UR39, UPT ;  /* 0x000000270d00728c */ /* 0x000fd2000bf05270 */
[----:B------:R-:W-:Y:S05]  /*1fc0*/  BRA.U UP0, `(.L_x_33) ;  /* 0xfffffff900fc7547 */ /* 0x000fea000b83ffff */
.L_x_25:
[----:B------:R-:W-:Y:S01]  /*1fd0*/  ULEA UR4, UR29, UR21, 0x3 ;  /* 0x000000151d047291 */ /* 0x000fe2000f8e18ff */
[----:B-12---:R-:W-:Y:S01]  /*1fe0*/  SHF.L.U32 R0, R12, 0x1f, RZ ;  /* 0x0000001f0c007819 */ /* 0x006fe200000006ff */
[----:B------:R-:W-:Y:S01]  /*1ff0*/  @!P2 SYNCS.ARRIVE.TRANS64.A1T0 RZ, [UR21+0x68], RZ ;  /* 0x000068ffffffa9a7 */ /* 0x000fe20008100015 */
[----:B------:R-:W-:-:S06]  /*2000*/  UISETP.GT.AND UP0, UPT, UR51, UR50, UPT ;  /* 0x000000323300728c */ /* 0x000fcc000bf04270 */
[----:B---3--:R1:W2:Y:S03]  /*2010*/  SYNCS.PHASECHK.TRANS64.TRYWAIT P1, [UR4+0x10], R0 ;  /* 0x00001000ff0075a7 */ /* 0x0082a60008021104 */
[----:B------:R-:W-:Y:S05]  /*2020*/  BRA.U !UP0, `(.L_x_34) ;  /* 0x0000000508087547 */ /* 0x000fea000b800000 */
[----:B------:R-:W-:Y:S01]  /*2030*/  UIADD3 UR13, UPT, UPT, UR54, UR7, URZ ;  /* 0x00000007360d7290 */ /* 0x000fe2000fffe0ff */
[----:B------:R-:W-:-:S11]  /*2040*/  UMOV UR5, UR29 ;  /* 0x0000001d00057c82 */ /* 0x000fd60008000000 */
.L_x_42:
[----:B------:R-:W-:Y:S01]  /*2050*/  ULEA UR33, UR5, UR21, 0x3 ;  /* 0x0000001505217291 */ /* 0x000fe2000f8e18ff */
[----:B--2---:R-:W-:Y:S01]  /*2060*/  @!P4 MOV R2, 0x14000 ;  /* 0x000140000002c802 */ /* 0x004fe20000000f00 */
[----:B--23--:R-:W-:Y:S10]  /*2070*/  @P1 BRA `(.L_x_35) ;  /* 0x00000000000c1947 */ /* 0x00cff40003800000 */
[----:B------:R-:W-:-:S04]  /*2080*/  SHF.L.U32 R3, R12, 0x1f, RZ ;  /* 0x0000001f0c037819 */ /* 0x000fc800000006ff */
[----:B------:R-:W2:Y:S02]  /*2090*/  SYNCS.PHASECHK.TRANS64.TRYWAIT P0, [UR33+0x10], R3 ;  /* 0x00001003ff0075a7 */ /* 0x000ea40008001121 */
[----:B--2---:R-:W-:Y:S05]  /*20a0*/  @!P0 BRA `(.L_x_36) ;  /* 0x0000008800d88947 */ /* 0x004fea0003800000 */
.L_x_35:
[----:B------:R2:W-:Y:S01]  /*20b0*/  @!P4 SYNCS.ARRIVE.TRANS64 RZ, [UR33], R2 ;  /* 0x00000002ffffc9a7 */ /* 0x0005e20008000021 */
[----:B------:R-:W-:-:S04]  /*20c0*/  ULOP3.LUT UR4, UR40, 0x2, URZ, 0xfc, !UPT ;  /* 0x0000000228047892 */ /* 0x000fc8000f8efcff */
[----:B------:R-:W-:-:S09]  /*20d0*/  UISETP.NE.AND UP0, UPT, UR4, 0x2, UPT ;  /* 0x000000020400788c */ /* 0x000fd2000bf05270 */
[----:B------:R-:W-:Y:S05]  /*20e0*/  BRA.U UP0, `(.L_x_37) ;  /* 0x0000000100047547 */ /* 0x000fea000b800000 */
[----:B------:R-:W-:Y:S05]  /*20f0*/  BPT.TRAP 0x1 ;  /* 0x000000040000795c */ /* 0x000fea0000300000 */
.L_x_37:
[----:B------:R-:W-:Y:S04]  /*2100*/  BSSY.RECONVERGENT B0, `(.L_x_38) ;  /* 0x0000003000007945 */ /* 0x000fe80003800200 */
[----:B------:R-:W-:Y:S05]  /*2110*/  @P3 BRA `(.L_x_39) ;  /* 0x0000000000043947 */ /* 0x000fea0003800000 */
[----:B------:R-:W-:Y:S05]  /*2120*/  BPT.TRAP 0x1 ;  /* 0x000000040000795c */ /* 0x000fea0000300000 */
.L_x_39:
[----:B------:R-:W-:Y:S05]  /*2130*/  BSYNC.RECONVERGENT B0 ;  /* 0x0000000000007941 */ /* 0x000fea0003800200 */
.L_x_38:
        /* <DEDUP_REMOVED lines=8> */
[----:B-1----:R-:W-:-:S04]  /*21c0*/  SHF.L.U32 R0, R12, 0x1f, RZ ;  /* 0x0000001f0c007819 */ /* 0x002fc800000006ff */
[----:B------:R1:W3:Y:S01]  /*21d0*/  SYNCS.PHASECHK.TRANS64.TRYWAIT P1, [UR4+0x10], R0 ;  /* 0x00001000ff0075a7 */ /* 0x0002e20008021104 */
        /* <DEDUP_REMOVED lines=34> */
.L_x_41:
[----:B------:R-:W-:Y:S05]  /*2400*/  BSYNC.RECONVERGENT B0 ;  /* 0x0000000000007941 */ /* 0x000fea0003800200 */
.L_x_40:
[----:B------:R-:W-:Y:S01]  /*2410*/  UIADD3 UR7, UPT, UPT, UR7, 0x1, URZ ;  /* 0x0000000107077890 */ /* 0x000fe2000fffe0ff */
[----:B------:R-:W-:-:S03]  /*2420*/  UMOV UR5, UR29 ;  /* 0x0000001d00057c82 */ /* 0x000fc60008000000 */
[----:B------:R-:W-:-:S09]  /*2430*/  UISETP.NE.AND UP0, UPT, UR7, UR13, UPT ;  /* 0x0000000d0700728c */ /* 0x000fd2000bf05270 */
[----:B------:R-:W-:Y:S05]  /*2440*/  BRA.U UP0, `(.L_x_42) ;  /* 0xfffffffd00007547 */ /* 0x000fea000b83ffff */
.L_x_34:
[C---:B------:R-:W-:Y:S01]  /*2450*/  LEA R3, R11.reuse, UR21, 0x3 ;  /* 0x000000150b037c11 */ /* 0x040fe2000f8e18ff */
[----:B------:R-:W-:Y:S01]  /*2460*/  NOP ;  /* 0x0000000000007918 */ /* 0x000fe20000000000 */
[----:B-1----:R-:W-:Y:S02]  /*2470*/  SHF.L.U32 R0, R10, 0x1f, RZ ;  /* 0x0000001f0a007819 */ /* 0x002fe400000006ff */
[----:B------:R-:W-:Y:S02]  /*2480*/  LEA R5, R11, UR21, 0x4 ;  /* 0x000000150b057c11 */ /* 0x000fe4000f8e20ff */
[----:B------:R-:W1:Y:S02]  /*2490*/  SYNCS.PHASECHK.TRANS64.TRYWAIT P0, [R3+URZ+0x70], R0 ;  /* 0x00007000030075a7 */ /* 0x000e6400080011ff */
[----:B-1----:R-:W-:Y:S05]  /*24a0*/  @!P0 BRA `(.L_x_43) ;  /* 0x0000008400f08947 */ /* 0x002fea0003800000 */
.L_x_179:
[----:B------:R-:W4:Y:S01]  /*24b0*/  LDS.128 R4, [R5+0x100] ;  /* 0x0001000005047984 */ /* 0x000f220000000c00 */
[----:B------:R-:W-:Y:S01]  /*24c0*/  UISETP.GE.AND UP0, UPT, UR45, 0x1, UPT ;  /* 0x000000012d00788c */ /* 0x000fe2000bf06270 */
[----:B------:R-:W-:Y:S01]  /*24d0*/  @!PT LDS RZ, [RZ] ;  /* 0x00000000fffff984 */ /* 0x000fe20000000800 */
[----:B------:R-:W-:Y:S01]  /*24e0*/  @!PT LDS RZ, [RZ] ;  /* 0x00000000fffff984 */ /* 0x000fe20000000800 */
[----:B------:R-:W-:Y:S01]  /*24f0*/  @!PT LDS RZ, [RZ] ;  /* 0x00000000fffff984 */ /* 0x000fe20000000800 */
[----:B------:R-:W-:Y:S01]  /*2500*/  @!PT LDS RZ, [RZ] ;  /* 0x00000000fffff984 */ /* 0x000fe20000000800 */
[----:B------:R1:W-:Y:S06]  /*2510*/  MEMBAR.ALL.CTA ;  /* 0x0000000000007992 */ /* 0x0003ec0000008000 */
[----:B-1----:R-:W1:Y:S01]  /*2520*/  FENCE.VIEW.ASYNC.S ;  /* 0x00000000000073c6 */ /* 0x002e620000000000 */
[----:B----4-:R-:W-:-:S13]  /*2530*/  LOP3.LUT P0, RZ, R6, 0x1, RZ, 0xc0, !PT ;  /* 0x0000000106ff7812 */ /* 0x010fda000780c0ff */
[----:B-1----:R-:W-:Y:S01]  /*2540*/  VOTEU.ANY UP1, P0 ;  /* 0x0000000000ff7886 */ /* 0x002fe20000020100 */
[----:B------:R-:W-:-:S13]  /*2550*/  PLOP3.LUT P0, PT, PT, PT, UP1, 0x80, 0x8 ;  /* 0x000000000008781c */ /* 0x000fda0003f0f018 */
[----:B------:R-:W-:Y:S02]  /*2560*/  @P0 LOP3.LUT R0, R5, 0xffff, RZ, 0xc0, !PT ;  /* 0x0000ffff05000812 */ /* 0x000fe400078ec0ff */
[----:B--2---:R-:W-:Y:S02]  /*2570*/  @P0 MOV R2, R4 ;  /* 0x0000000400020202 */ /* 0x004fe40000000f00 */
[----:B------:R-:W-:Y:S01]  /*2580*/  @P0 R2UR UR5, R0 ;  /* 0x00000000000502ca */ /* 0x000fe200000e0000 */
[----:B------:R-:W-:Y:S01]  /*2590*/  VIADD R0, R3, 0x80 ;  /* 0x0000008003007836 */ /* 0x000fe20000000000 */
[----:B------:R-:W-:Y:S02]  /*25a0*/  @P0 SHF.R.U32.HI R4, RZ, 0x10, R5 ;  /* 0x00000010ff040819 */ /* 0x000fe40000011605 */
[----:B------:R-:W-:Y:S02]  /*25b0*/  @P0 R2UR UR6, R2 ;  /* 0x00000000020602ca */ /* 0x000fe400000e0000 */
[----:B------:R-:W-:-:S02]  /*25c0*/  PRMT R0, RZ, 0x654, R0 ;  /* 0x00000654ff007816 */ /* 0x000fc40000000000 */
[----:B------:R-:W-:Y:S02]  /*25d0*/  @P0 R2UR UR4, R4 ;  /* 0x00000000040402ca */ /* 0x000fe400000e0000 */
[----:B------:R1:W-:Y:S03]  /*25e0*/  SYNCS.ARRIVE.TRANS64.RED.A1T0 RZ, [R0+URZ], RZ ;  /* 0x000000ff00ff79a7 */ /* 0x0003e600081004ff */
[----:B------:R-:W-:-:S04]  /*25f0*/  @UP1 UMOV UR41, UR5 ;  /* 0x0000000500291c82 */ /* 0x000fc80008000000 */
[----:B------:R-:W-:-:S04]  /*2600*/  @UP1 UMOV UR44, UR6 ;  /* 0x00000006002c1c82 */ /* 0x000fc80008000000 */
[----:B------:R-:W-:Y:S01]  /*2610*/  @UP1 UMOV UR36, UR4 ;  /* 0x0000000400241c82 */ /* 0x000fe20008000000 */
[----:B------:R-:W-:Y:S05]  /*2620*/  BRA.U !UP0, `(.L_x_44) ;  /* 0x0000000108d47547 */ /* 0x000fea000b800000 */
[----:B------:R-:W2:Y:S01]  /*2630*/  LDCU.128 UR12, c[0x0][0xb10] ;  /* 0x00016200ff0c77ac */ /* 0x000ea20008000c00 */
[----:B------:R-:W4:Y:S01]  /*2640*/  LDCU UR22, c[0x0][0xb20] ;  /* 0x00016400ff1677ac */ /* 0x000f220008000800 */
[----:B------:R-:W3:Y:S01]  /*2650*/  LDCU UR20, c[0x0][0xb0c] ;  /* 0x00016180ff1477ac */ /* 0x000ee20008000800 */
[----:B------:R-:W1:Y:S01]  /*2660*/  LDCU.64 UR8, c[0x0][0xb28] ;  /* 0x00016500ff0877ac */ /* 0x000e620008000a00 */
[----:B------:R-:W-:Y:S02]  /*2670*/  UISETP.NE.AND UP3, UPT, UR45, 0x1, UPT ;  /* 0x000000012d00788c */ /* 0x000fe4000bf65270 */
[----:B--2---:R-:W-:Y:S02]  /*2680*/  UIMAD.WIDE.U32 UR6, UR48, UR15, URZ ;  /* 0x0000000f300672a5 */ /* 0x004fe4000f8e00ff */
[----:B------:R-:W-:Y:S02]  /*2690*/  UIMAD.WIDE.U32 UR4, UR49, UR12, URZ ;  /* 0x0000000c310472a5 */ /* 0x000fe4000f8e00ff */
[----:B------:R-:W-:-:S02]  /*26a0*/  UISETP.NE.AND UP0, UPT, UR14, 0x1, UPT ;  /* 0x000000010e00788c */ /* 0x000fc4000bf05270 */
[----:B------:R-:W-:Y:S01]  /*26b0*/  UIMAD.WIDE.U32 UR18, UR41, UR15, URZ ;  /* 0x0000000f291272a5 */ /* 0x000fe2000f8e00ff */
[----:B------:R-:W-:Y:S02]  /*26c0*/  UMOV UR6, UR7 ;  /* 0x0000000700067c82 */ /* 0x000fe40008000000 */
[----:B------:R-:W-:Y:S01]  /*26d0*/  UMOV UR4, UR5 ;  /* 0x0000000500047c82 */ /* 0x000fe20008000000 */
[----:B----4-:R-:W-:Y:S02]  /*26e0*/  USHF.R.U32.HI UR6, URZ, UR22, UR6 ;  /* 0x00000016ff067299 */ /* 0x010fe40008011606 */
[----:B---3--:R-:W-:Y:S02]  /*26f0*/  UISETP.NE.AND UP2, UPT, UR20, 0x1, UPT ;  /* 0x000000011400788c */ /* 0x008fe4000bf45270 */
[----:B------:R-:W-:Y:S02]  /*2700*/  USHF.R.U32.HI UR4, URZ, UR13, UR4 ;  /* 0x0000000dff047299 */ /* 0x000fe40008011604 */
[----:B------:R-:W-:-:S02]  /*2710*/  USEL UR5, UR48, UR6, !UP0 ;  /* 0x0000000630057287 */ /* 0x000fc4000c000000 */
[----:B------:R-:W-:Y:S02]  /*2720*/  USEL UR6, UR49, UR4, !UP2 ;  /* 0x0000000431067287 */ /* 0x000fe4000d000000 */
[----:B-1----:R-:W-:Y:S01]  /*2730*/  UIMAD.WIDE.U32 UR10, UR5, UR8, URZ ;  /* 0x00000008050a72a5 */ /* 0x002fe2000f8e00ff */
[----:B------:R-:W-:Y:S01]  /*2740*/  UMOV UR4, UR19 ;  /* 0x0000001300047c82 */ /* 0x000fe20008000000 */
[----:B------:R-:W-:Y:S02]  /*2750*/  UIMAD.WIDE.U32 UR16, UR44, UR12, URZ ;  /* 0x0000000c2c1072a5 */ /* 0x000fe4000f8e00ff */
[----:B------:R-:W-:-:S03]  /*2760*/  UIMAD.WIDE.U32 UR18, UR6, UR8, URZ ;  /* 0x00000008061272a5 */ /* 0x000fc6000f8e00ff */
[----:B------:R-:W-:Y:S01]  /*2770*/  UMOV UR10, UR11 ;  /* 0x0000000b000a7c82 */ /* 0x000fe20008000000 */
[----:B------:R-:W-:Y:S02]  /*2780*/  USHF.R.U32.HI UR4, URZ, UR22, UR4 ;  /* 0x00000016ff047299 */ /* 0x000fe40008011604 */
[----:B------:R-:W-:Y:S01]  /*2790*/  @UP3 USHF.R.U32.HI UR5, URZ, UR9, UR10 ;  /* 0x00000009ff053299 */ /* 0x000fe2000801160a */
[----:B------:R-:W-:Y:S01]  /*27a0*/  UMOV UR16, UR17 ;  /* 0x0000001100107c82 */ /* 0x000fe20008000000 */
[----:B------:R-:W-:Y:S01]  /*27b0*/  UMOV UR18, UR19 ;  /* 0x0000001300127c82 */ /* 0x000fe20008000000 */
[----:B------:R-:W-:Y:S02]  /*27c0*/  USHF.R.U32.HI UR13, URZ, UR13, UR16 ;  /* 0x0000000dff0d7299 */ /* 0x000fe40008011610 */
[----:B------:R-:W-:Y:S02]  /*27d0*/  USEL UR4, UR41, UR4, !UP0 ;  /* 0x0000000429047287 */ /* 0x000fe4000c000000 */
[----:B------:R-:W-:-:S02]  /*27e0*/  @UP3 USHF.R.U32.HI UR6, URZ, UR9, UR18 ;  /* 0x00000009ff063299 */ /* 0x000fc40008011612 */
[----:B------:R-:W-:Y:S02]  /*27f0*/  UIMAD UR7, UR45, UR5, URZ ;  /* 0x000000052d0772a4 */ /* 0x000fe4000f8e02ff */
[----:B------:R-:W-:Y:S02]  /*2800*/  USEL UR5, UR44, UR13, !UP2 ;  /* 0x0000000d2c057287 */ /* 0x000fe4000d000000 */
[----:B------:R-:W-:Y:S02]  /*2810*/  UIMAD UR10, UR45, UR6, URZ ;  /* 0x000000062d0a72a4 */ /* 0x000fe4000f8e02ff */
[----:B------:R-:W-:Y:S02]  /*2820*/  UISETP.GE.AND UP0, UPT, UR4, UR7, UPT ;  /* 0x000000070400728c */ /* 0x000fe4000bf06270 */
[----:B------:R-:W-:Y:S02]  /*2830*/  UIMAD.WIDE.U32 UR12, UR4, UR8, URZ ;  /* 0x00000008040c72a5 */ /* 0x000fe4000f8e00ff */
[----:B------:R-:W-:-:S02]  /*2840*/  UISETP.GE.OR UP0, UPT, UR5, UR10, UP0 ;  /* 0x0000000a0500728c */ /* 0x000fc40008706670 */
        /* <DEDUP_REMOVED lines=19> */
.L_x_44:
[----:B------:R-:W2:Y:S02]  /*2980*/  LDCU UR4, c[0x0][0xb30] ;  /* 0x00016600ff0477ac */ /* 0x000ea40008000800 */
[----:B--2---:R-:W-:-:S09]  /*2990*/  UISETP.NE.AND UP0, UPT, UR4, 0x1, UPT ;  /* 0x000000010400788c */ /* 0x004fd2000bf05270 */
[----:B------:R-:W-:Y:S05]  /*29a0*/  BRA.U UP0, `(.L_x_45) ;  /* 0x0000000100447547 */ /* 0x000fea000b800000 */
[----:B------:R-:W2:Y:S01]  /*29b0*/  LDCU.128 UR8, c[0x0][0xb10] ;  /* 0x00016200ff0877ac */ /* 0x000ea20008000c00 */
[----:B------:R-:W4:Y:S01]  /*29c0*/  LDCU UR12, c[0x0][0xb0c] ;  /* 0x00016180ff0c77ac */ /* 0x000f220008000800 */
[----:B------:R-:W1:Y:S01]  /*29d0*/  LDCU UR13, c[0x0][0xb20] ;  /* 0x00016400ff0d77ac */ /* 0x000e620008000800 */
[----:B--2---:R-:W-:Y:S02]  /*29e0*/  UIMAD.WIDE.U32 UR6, UR44, UR8, URZ ;  /* 0x000000082c0672a5 */ /* 0x004fe4000f8e00ff */
[----:B------:R-:W-:Y:S02]  /*29f0*/  UIMAD.WIDE.U32 UR4, UR41, UR11, URZ ;  /* 0x0000000b290472a5 */ /* 0x000fe4000f8e00ff */
[----:B----4-:R-:W-:Y:S02]  /*2a00*/  UISETP.NE.AND UP2, UPT, UR12, 0x1, UPT ;  /* 0x000000010c00788c */ /* 0x010fe4000bf45270 */
[----:B------:R-:W-:Y:S01]  /*2a10*/  UISETP.NE.AND UP0, UPT, UR10, 0x1, UPT ;  /* 0x000000010a00788c */ /* 0x000fe2000bf05270 */
[----:B------:R-:W-:-:S02]  /*2a20*/  UMOV UR6, UR7 ;  /* 0x0000000700067c82 */ /* 0x000fc40008000000 */
[----:B------:R-:W-:Y:S01]  /*2a30*/  UMOV UR4, UR5 ;  /* 0x0000000500047c82 */ /* 0x000fe20008000000 */
[----:B------:R-:W-:Y:S02]  /*2a40*/  USHF.R.U32.HI UR9, URZ, UR9, UR6 ;  /* 0x00000009ff097299 */ /* 0x000fe40008011606 */
[----:B-1----:R-:W-:Y:S02]  /*2a50*/  USHF.R.U32.HI UR4, URZ, UR13, UR4 ;  /* 0x0000000dff047299 */ /* 0x002fe40008011604 */
[----:B------:R-:W-:Y:S02]  /*2a60*/  USEL UR5, UR44, UR9, !UP2 ;  /* 0x000000092c057287 */ /* 0x000fe4000d000000 */
[----:B------:R-:W-:-:S04]  /*2a70*/  USEL UR4, UR41, UR4, !UP0 ;  /* 0x0000000429047287 */ /* 0x000fc8000c000000 */
[----:B------:R-:W-:Y:S02]  /*2a80*/  UIADD3 UR6, UPT, UPT, UR5, -UR4, URZ ;  /* 0x8000000405067290 */ /* 0x000fe4000fffe0ff */
[----:B------:R-:W-:Y:S02]  /*2a90*/  UIADD3 UR4, UPT, UPT, -UR5, UR4, URZ ;  /* 0x0000000405047290 */ /* 0x000fe4000fffe1ff */
[----:B------:R-:W-:Y:S02]  /*2aa0*/  UIMAD UR41, UR6, UR10, UR41 ;  /* 0x0000000a062972a4 */ /* 0x000fe4000f8e0229 */
[----:B------:R-:W-:-:S12]  /*2ab0*/  UIMAD UR44, UR4, UR12, UR44 ;  /* 0x0000000c042c72a4 */ /* 0x000fd8000f8e022c */
.L_x_45:
[----:B------:R-:W-:Y:S01]  /*2ac0*/  VIADD R11, R11, 0x1 ;  /* 0x000000010b0b7836 */ /* 0x000fe20000000000 */
[----:B------:R-:W-:Y:S02]  /*2ad0*/  R2UR UR5, R71 ;  /* 0x00000000470572ca */ /* 0x000fe400000e0000 */
[----:B------:R-:W-:Y:S02]  /*2ae0*/  R2UR UR4, R70 ;  /* 0x00000000460472ca */ /* 0x000fe400000e0000 */
[C---:B------:R-:W-:Y:S02]  /*2af0*/  ISETP.NE.AND P0, PT, R11.reuse, 0x2, PT ;  /* 0x000000020b00780c */ /* 0x040fe40003f05270 */
[----:B------:R-:W-:Y:S02]  /*2b00*/  PLOP3.LUT P2, PT, PT, PT, PT, 0x80, 0x8 ;  /* 0x000000000008781c */ /* 0x000fe40003f4f070 */
[----:B------:R-:W-:Y:S02]  /*2b10*/  SEL R3, RZ, 0x1, P0 ;  /* 0x00000001ff037807 */ /* 0x000fe40000000000 */
[----:B------:R-:W-:-:S02]  /*2b20*/  SEL R11, R11, RZ, P0 ;  /* 0x000000ff0b0b7207 */ /* 0x000fc40000000000 */
[----:B------:R-:W-:Y:S01]  /*2b30*/  LOP3.LUT R10, R10, R3, RZ, 0x3c, !PT ;  /* 0x000000030a0a7212 */ /* 0x000fe200078e3cff */
[----:B------:R-:W-:Y:S02]  /*2b40*/  UIADD3 UR16, UPT, UPT, UR44, UR5, URZ ;  /* 0x000000052c107290 */ /* 0x000fe4000fffe0ff */
[----:B------:R-:W-:Y:S01]  /*2b50*/  UIADD3 UR20, UPT, UPT, UR41, UR4, URZ ;  /* 0x0000000429147290 */ /* 0x000fe2000fffe0ff */
[----:B------:R-:W-:Y:S11]  /*2b60*/  BRA.U UP1, `(.L_x_46) ;  /* 0xffffffed01a07547 */ /* 0x000ff6000b83ffff */
[----:B------:R-:W-:Y:S01]  /*2b70*/  UIADD3 UR21, UPT, UPT, UR21, 0x10, URZ ;  /* 0x0000001015157890 */ /* 0x000fe2000fffe0ff */
[----:B------:R-:W-:-:S03]  /*2b80*/  SHF.L.U32 R3, R12, 0x1f, RZ ;  /* 0x0000001f0c037819 */ /* 0x000fc600000006ff */
[----:B------:R-:W-:-:S09]  /*2b90*/  ULEA UR4, UR29, UR21, 0x3 ;  /* 0x000000151d047291 */ /* 0x000fd2000f8e18ff */
[----:B------:R-:W2:Y:S02]  /*2ba0*/  SYNCS.PHASECHK.TRANS64.TRYWAIT P0, [UR4], R3 ;  /* 0x00000003ff0075a7 */ /* 0x000ea40008001104 */
[----:B--2---:R-:W-:Y:S05]  /*2bb0*/  @!P0 BRA `(.L_x_47) ;  /* 0x0000008000408947 */ /* 0x004fea0003800000 */
.L_x_181:
[----:B------:R-:W-:-:S04]  /*2bc0*/  UIADD3 UR4, UPT, UPT, UR29, 0x1, URZ ;  /* 0x000000011d047890 */ /* 0x000fc8000fffe0ff */
[----:B------:R-:W-:-:S04]  /*2bd0*/  UISETP.NE.AND UP0, UPT, UR4, 0x2, UPT ;  /* 0x000000020400788c */ /* 0x000fc8000bf05270 */
[----:B------:R-:W-:Y:S02]  /*2be0*/  USEL UR5, URZ, 0x1, UP0 ;  /* 0x00000001ff057887 */ /* 0x000fe40008000000 */
[----:B------:R-:W-:-:S04]  /*2bf0*/  USEL UR4, UR4, URZ, UP0 ;  /* 0x000000ff04047287 */ /* 0x000fc80008000000 */
[----:B------:R-:W-:Y:S01]  /*2c00*/  ULEA UR4, UR4, UR21, 0x3 ;  /* 0x0000001504047291 */ /* 0x000fe2000f8e18ff */
[----:B-1----:R-:W-:-:S04]  /*2c10*/  LOP3.LUT R3, R12, UR5, RZ, 0x3c, !PT ;  /* 0x000000050c037c12 */ /* 0x002fc8000f8e3cff */
[----:B------:R-:W-:Y:S01]  /*2c20*/  SHF.L.U32 R3, R3, 0x1f, RZ ;  /* 0x0000001f03037819 */ /* 0x000fe200000006ff */
[----:B------:R-:W-:-:S07]  /*2c30*/  IMAD.U32 R0, RZ, RZ, UR4 ;  /* 0x00000004ff007e24 */ /* 0x000fce000f8e00ff */
.L_x_48:
[----:B-1----:R1:W2:Y:S02]  /*2c40*/  SYNCS.PHASECHK.TRANS64.TRYWAIT P0, [R0+URZ], R3 ;  /* 0x00000003000075a7 */ /* 0x0022a400080011ff */
[----:B--2---:R-:W-:Y:S05]  /*2c50*/  @!P0 NANOSLEEP.SYNCS 0x989680 ;  /* 0x009896800000895d */ /* 0x004fea0003900000 */
[----:B------:R-:W2:Y:S02]  /*2c60*/  @!P0 SYNCS.PHASECHK.TRANS64 P0, [R0+URZ], R3 ;  /* 0x00000003000085a7 */ /* 0x000ea400080010ff */
[----:B--2---:R-:W-:Y:S05]  /*2c70*/  @P0 EXIT ;  /* 0x000000000000094d */ /* 0x004fea0003800000 */
[----:B------:R-:W-:Y:S05]  /*2c80*/  BRA `(.L_x_48) ;  /* 0xfffffffc00ec7947 */ /* 0x000fea000383ffff */
.L_x_22:
[----:B------:R-:W-:-:S04]  /*2c90*/  UISETP.NE.AND UP0, UPT, UR52, URZ, UPT ;  /* 0x000000ff3400728c */ /* 0x000fc8000bf05270 */
[----:B------:R-:W-:-:S09]  /*2ca0*/  UISETP.NE.OR UP0, UPT, UR17, 0x1, UP0 ;  /* 0x000000011100788c */ /* 0x000fd20008705670 */
[----:B------:R-:W-:Y:S05]  /*2cb0*/  BRA.U UP0, `(.L_x_49) ;  /* 0x0000000500487547 */ /* 0x000fea000b800000 */
[----:B------:R-:W-:Y:S01]  /*2cc0*/  ISETP.GE.U32.AND P2, PT, R0, 0x8, PT ;  /* 0x000000080000780c */ /* 0x000fe20003f46070 */
[----:B------:R-:W-:Y:S01]  /*2cd0*/  IMAD.MOV.U32 R12, RZ, RZ, 0x1 ;  /* 0x00000001ff0c7424 */ /* 0x000fe200078e00ff */
[----:B------:R-:W-:Y:S02]  /*2ce0*/  CS2R R10, SRZ ;  /* 0x00000000000a7805 */ /* 0x000fe4000001ff00 */
[----:B------:R-:W-:Y:S01]  /*2cf0*/  CS2R R8, SRZ ;  /* 0x0000000000087805 */ /* 0x000fe2000001ff00 */
[----:B------:R-:W-:Y:S01]  /*2d00*/  UMOV UR6, 0x400 ;  /* 0x0000040000067882 */ /* 0x000fe20000000000 */
[----:B------:R-:W-:Y:S01]  /*2d10*/  UMOV UR5, URZ ;  /* 0x000000ff00057c82 */ /* 0x000fe20008000000 */
[----:B------:R-:W-:-:S12]  /*2d20*/  ULEA UR6, UR52, UR6, 0x18 ;  /* 0x0000000634067291 */ /* 0x000fd8000f8ec0ff */
.L_x_53:
[----:B------:R-:W-:Y:S02]  /*2d30*/  LEA R2, R8, UR6, 0x3 ;  /* 0x0000000608027c11 */ /* 0x000fe4000f8e18ff */
[----:B------:R-:W-:-:S03]  /*2d40*/  SHF.L.U32 R5, R9, 0x1f, RZ ;  /* 0x0000001f09057819 */ /* 0x000fc600000006ff */
[----:B------:R-:W-:Y:S01]  /*2d50*/  VIADD R4, R2, 0xe0 ;  /* 0x000000e002047836 */ /* 0x000fe20000000000 */
[----:B------:R-:W2:Y:S02]  /*2d60*/  SYNCS.PHASECHK.TRANS64.TRYWAIT P0, [R2+URZ+0xd0], R5 ;  /* 0x0000d005020075a7 */ /* 0x000ea400080011ff */
[----:B--2---:R-:W-:Y:S05]  /*2d70*/  @!P0 BRA `(.L_x_50) ;  /* 0x0000007c00e88947 */ /* 0x004fea0003800000 */
.L_x_182:
[----:B------:R-:W-:Y:S01]  /*2d80*/  ULEA UR4, UR5, UR6, 0x3 ;  /* 0x0000000605047291 */ /* 0x000fe2000f8e18ff */
[----:B------:R-:W-:Y:S02]  /*2d90*/  PRMT R4, RZ, 0x654, R4 ;  /* 0x00000654ff047816 */ /* 0x000fe40000000004 */
[----:B--2---:R-:W-:Y:S01]  /*2da0*/  SHF.L.U32 R5, R12, 0x1f, RZ ;  /* 0x0000001f0c057819 */ /* 0x004fe200000006ff */
[----:B------:R-:W-:Y:S01]  /*2db0*/  UIADD3 UR7, UPT, UPT, UR4, 0x70, URZ ;  /* 0x0000007004077890 */ /* 0x000fe2000fffe0ff */
[----:B------:R2:W-:Y:S05]  /*2dc0*/  SYNCS.ARRIVE.TRANS64.RED.A1T0 RZ, [R4+URZ], RZ ;  /* 0x000000ff04ff79a7 */ /* 0x0005ea00081004ff */
[----:B------:R-:W-:Y:S01]  /*2dd0*/  IMAD.U32 R7, RZ, RZ, UR7 ;  /* 0x00000007ff077e24 */ /* 0x000fe2000f8e00ff */
[----:B------:R-:W3:Y:S04]  /*2de0*/  SYNCS.PHASECHK.TRANS64.TRYWAIT P0, [UR4+0x80], R5 ;  /* 0x00008005ff0075a7 */ /* 0x000ee80008001104 */
[----:B------:R-:W-:Y:S01]  /*2df0*/  PRMT R6, R0, 0x654, R7 ;  /* 0x0000065400067816 */ /* 0x000fe20000000007 */
[----:B--2---:R-:W-:Y:S01]  /*2e00*/  @!P2 IMAD.MOV.U32 R4, RZ, RZ, 0x10 ;  /* 0x00000010ff04a424 */ /* 0x004fe200078e00ff */
[----:B---3--:R-:W-:Y:S06]  /*2e10*/  @!P0 BRA `(.L_x_51) ;  /* 0x0000007c00d48947 */ /* 0x008fec0003800000 */
.L_x_184:
[----:B------:R-:W-:Y:S01]  /*2e20*/  ULEA UR8, UR5, UR6, 0x4 ;  /* 0x0000000605087291 */ /* 0x000fe2000f8e20ff */
[----:B------:R-:W-:Y:S01]  /*2e30*/  SEL R3, R6, R3, !P2 ;  /* 0x0000000306037207 */ /* 0x000fe20005000000 */
[----:B------:R-:W-:Y:S01]  /*2e40*/  UIADD3 UR9, UPT, UPT, UR4, 0x70, URZ ;  /* 0x0000007004097890 */ /* 0x000fe2000fffe0ff */
[----:B--2---:R-:W-:Y:S01]  /*2e50*/  LEA R2, R11, UR6, 0x3 ;  /* 0x000000060b027c11 */ /* 0x004fe2000f8e18ff */
[----:B------:R-:W-:Y:S01]  /*2e60*/  UIADD3 UR8, UPT, UPT, UR8, 0x100, URZ ;  /* 0x0000010008087890 */ /* 0x000fe2000fffe0ff */
[----:B------:R-:W-:Y:S01]  /*2e70*/  SHF.L.U32 R5, R10, 0x1f, RZ ;  /* 0x0000001f0a057819 */ /* 0x000fe200000006ff */
[----:B------:R2:W-:Y:S01]  /*2e80*/  @!P2 SYNCS.ARRIVE.TRANS64.RED RZ, [R3+URZ], R4 ;  /* 0x0000000403ffa9a7 */ /* 0x0005e200080004ff */
[----:B------:R-:W-:Y:S01]  /*2e90*/  UIADD3 UR4, UPT, UPT, UR5, 0x1, URZ ;  /* 0x0000000105047890 */ /* 0x000fe2000fffe0ff */
[----:B------:R-:W-:-:S03]  /*2ea0*/  VIADD R8, R8, 0x1 ;  /* 0x0000000108087836 */ /* 0x000fc60000000000 */
[----:B------:R-:W-:Y:S02]  /*2eb0*/  UISETP.NE.AND UP0, UPT, UR4, 0x2, UPT ;  /* 0x000000020400788c */ /* 0x000fe4000bf05270 */
[----:B------:R-:W-:Y:S06]  /*2ec0*/  UGETNEXTWORKID.BROADCAST [UR8], [UR9] ;  /* 0x00000000080073ca */ /* 0x000fec0008000100 */
[----:B------:R-:W-:Y:S01]  /*2ed0*/  USEL UR7, URZ, 0x1, UP0 ;  /* 0x00000001ff077887 */ /* 0x000fe20008000000 */
[----:B------:R-:W-:Y:S01]  /*2ee0*/  ISETP.NE.AND P0, PT, R8, 0x2, PT ;  /* 0x000000020800780c */ /* 0x000fe20003f05270 */
[----:B------:R-:W-:Y:S01]  /*2ef0*/  USEL UR5, UR4, URZ, UP0 ;  /* 0x000000ff04057287 */ /* 0x000fe20008000000 */
[----:B------:R-:W3:Y:S03]  /*2f00*/  SYNCS.PHASECHK.TRANS64.TRYWAIT P1, [R2+URZ+0x70], R5 ;  /* 0x00007005020075a7 */ /* 0x000ee600080211ff */
[----:B------:R-:W-:Y:S01]  /*2f10*/  LOP3.LUT R12, R12, UR7, RZ, 0x3c, !PT ;  /* 0x000000070c0c7c12 */ /* 0x000fe2000f8e3cff */
[----:B--23--:R-:W-:Y:S07]  /*2f20*/  @!P1 BRA `(.L_x_52) ;  /* 0x0000007c00a89947 */ /* 0x00cfee0003800000 */
.L_x_185:
[C---:B------:R-:W-:Y:S01]  /*2f30*/  LEA R4, R11.reuse, UR6, 0x4 ;  /* 0x000000060b047c11 */ /* 0x040fe2000f8e20ff */
[----:B--2---:R-:W-:Y:S01]  /*2f40*/  VIADD R2, R2, 0x80 ;  /* 0x0000008002027836 */ /* 0x004fe20000000000 */
[----:B------:R-:W-:Y:S01]  /*2f50*/  SEL R8, R8, RZ, P0 ;  /* 0x000000ff08087207 */ /* 0x000fe20000000000 */
[----:B------:R-:W-:-:S03]  /*2f60*/  VIADD R11, R11, 0x1 ;  /* 0x000000010b0b7836 */ /* 0x000fc60000000000 */
[----:B------:R-:W2:Y:S01]  /*2f70*/  LDS.128 R4, [R4+0x100] ;  /* 0x0001000004047984 */ /* 0x000ea20000000c00 */
[----:B------:R-:W-:Y:S02]  /*2f80*/  PRMT R2, RZ, 0x654, R2 ;  /* 0x00000654ff027816 */ /* 0x000fe40000000002 */
[C---:B------:R-:W-:Y:S01]  /*2f90*/  ISETP.NE.AND P1, PT, R11.reuse, 0x2, PT ;  /* 0x000000020b00780c */ /* 0x040fe20003f25270 */
[----:B------:R-:W-:Y:S01]  /*2fa0*/  @!PT LDS RZ, [RZ] ;  /* 0x00000000fffff984 */ /* 0x000fe20000000800 */
[----:B------:R-:W-:Y:S01]  /*2fb0*/  @!PT LDS RZ, [RZ] ;  /* 0x00000000fffff984 */ /* 0x000fe20000000800 */
[----:B------:R-:W-:Y:S01]  /*2fc0*/  @!PT LDS RZ, [RZ] ;  /* 0x00000000fffff984 */ /* 0x000fe20000000800 */
[----:B------:R-:W-:Y:S01]  /*2fd0*/  @!PT LDS RZ, [RZ] ;  /* 0x00000000fffff984 */ /* 0x000fe20000000800 */
[----:B------:R3:W-:Y:S06]  /*2fe0*/  MEMBAR.ALL.CTA ;  /* 0x0000000000007992 */ /* 0x0007ec0000008000 */
[----:B---3--:R-:W3:Y:S01]  /*2ff0*/  FENCE.VIEW.ASYNC.S ;  /* 0x00000000000073c6 */ /* 0x008ee20000000000 */
[----:B------:R-:W-:Y:S01]  /*3000*/  SEL R11, R11, RZ, P1 ;  /* 0x000000ff0b0b7207 */ /* 0x000fe20000800000 */
[----:B---3--:R3:W-:Y:S01]  /*3010*/  SYNCS.ARRIVE.TRANS64.RED.A1T0 RZ, [R2+URZ], RZ ;  /* 0x000000ff02ff79a7 */ /* 0x0087e200081004ff */
[----:B--2---:R-:W-:-:S02]  /*3020*/  LOP3.LUT P3, RZ, R6, 0x1, RZ, 0xc0, !PT ;  /* 0x0000000106ff7812 */ /* 0x004fc4000786c0ff */
[----:B------:R-:W-:-:S04]  /*3030*/  SEL R5, RZ, 0x1, P1 ;  /* 0x00000001ff057807 */ /* 0x000fc80000800000 */
[----:B------:R-:W-:Y:S02]  /*3040*/  LOP3.LUT R10, R10, R5, RZ, 0x3c, !PT ;  /* 0x000000050a0a7212 */ /* 0x000fe400078e3cff */
[----:B---3--:R-:W-:-:S04]  /*3050*/  SEL R2, RZ, 0x1, P0 ;  /* 0x00000001ff027807 */ /* 0x008fc80000000000 */
[----:B------:R-:W-:Y:S01]  /*3060*/  LOP3.LUT R9, R9, R2, RZ, 0x3c, !PT ;  /* 0x0000000209097212 */ /* 0x000fe200078e3cff */
[----:B------:R-:W-:Y:S06]  /*3070*/  @P3 BRA `(.L_x_53) ;  /* 0xfffffffc002c3947 */ /* 0x000fec000383ffff */
[----:B------:R-:W-:Y:S01]  /*3080*/  ULEA UR4, UR5, UR6, 0x3 ;  /* 0x0000000605047291 */ /* 0x000fe2000f8e18ff */
[----:B------:R-:W-:-:S08]  /*3090*/  SHF.L.U32 R3, R12, 0x1f, RZ ;  /* 0x0000001f0c037819 */ /* 0x000fd000000006ff */
[----:B------:R-:W2:Y:S02]  /*30a0*/  SYNCS.PHASECHK.TRANS64 P0, [UR4+0x80], R3 ;  /* 0x00008003ff0075a7 */ /* 0x000ea40008001004 */
[----:B--2---:R-:W-:Y:S05]  /*30b0*/  @P0 BRA `(.L_x_54) ;  /* 0x0000000000080947 */ /* 0x004fea0003800000 */
[----:B------:R-:W2:Y:S02]  /*30c0*/  SYNCS.PHASECHK.TRANS64.TRYWAIT P0, [UR4+0x80], R3 ;  /* 0x00008003ff0075a7 */ /* 0x000ea40008001104 */
[----:B--2---:R-:W-:Y:S05]  /*30d0*/  @!P0 BRA `(.L_x_55) ;  /* 0x0000007c00508947 */ /* 0x004fea0003800000 */
.L_x_54:
[----:B------:R-:W-:-:S04]  /*30e0*/  UIADD3 UR7, UPT, UPT, UR5, 0x1, URZ ;  /* 0x0000000105077890 */ /* 0x000fc8000fffe0ff */
[----:B------:R-:W-:-:S04]  /*30f0*/  UISETP.NE.AND UP0, UPT, UR7, 0x2, UPT ;  /* 0x000000020700788c */ /* 0x000fc8000bf05270 */
[----:B------:R-:W-:Y:S02]  /*3100*/  USEL UR8, URZ, 0x1, UP0 ;  /* 0x00000001ff087887 */ /* 0x000fe40008000000 */
[----:B------:R-:W-:-:S04]  /*3110*/  USEL UR7, UR7, URZ, UP0 ;  /* 0x000000ff07077287 */ /* 0x000fc80008000000 */
[----:B------:R-:W-:Y:S01]  /*3120*/  ULEA UR7, UR7, UR6, 0x3 ;  /* 0x0000000607077291 */ /* 0x000fe2000f8e18ff */
[----:B--2---:R-:W-:-:S04]  /*3130*/  LOP3.LUT R3, R12, UR8, RZ, 0x3c, !PT ;  /* 0x000000080c037c12 */ /* 0x004fc8000f8e3cff */
[----:B------:R-:W-:-:S04]  /*3140*/  SHF.L.U32 R0, R3, 0x1f, RZ ;  /* 0x0000001f03007819 */ /* 0x000fc800000006ff */
[----:B------:R-:W2:Y:S02]  /*3150*/  SYNCS.PHASECHK.TRANS64 P0, [UR7+0x80], R0 ;  /* 0x00008000ff0075a7 */ /* 0x000ea40008001007 */
[----:B-12---:R-:W-:Y:S05]  /*3160*/  @P0 EXIT ;  /* 0x000000000000094d */ /* 0x006fea0003800000 */
[----:B------:R-:W-:Y:S02]  /*3170*/  SHF.L.U32 R3, R3, 0x1f, RZ ;  /* 0x0000001f03037819 */ /* 0x000fe400000006ff */
[----:B------:R-:W-:-:S07]  /*3180*/  MOV R0, UR7 ;  /* 0x0000000700007c02 */ /* 0x000fce0008000f00 */
.L_x_56:
[----:B-1----:R1:W2:Y:S02]  /*3190*/  SYNCS.PHASECHK.TRANS64.TRYWAIT P0, [R0+URZ+0x80], R3 ;  /* 0x00008003000075a7 */ /* 0x0022a400080011ff */
[----:B--2---:R-:W-:Y:S05]  /*31a0*/  @!P0 NANOSLEEP.SYNCS 0x989680 ;  /* 0x009896800000895d */ /* 0x004fea0003900000 */
[----:B------:R-:W2:Y:S02]  /*31b0*/  @!P0 SYNCS.PHASECHK.TRANS64 P0, [R0+URZ+0x80], R3 ;  /* 0x00008003000085a7 */ /* 0x000ea400080010ff */
[----:B--2---:R-:W-:Y:S05]  /*31c0*/  @P0 EXIT ;  /* 0x000000000000094d */ /* 0x004fea0003800000 */
[----:B------:R-:W-:Y:S05]  /*31d0*/  BRA `(.L_x_56) ;  /* 0xfffffffc00ec7947 */ /* 0x000fea000383ffff */
.L_x_49:
[----:B------:R-:W-:Y:S05]  /*31e0*/  BRA.U UP6, `(.L_x_57) ;  /* 0x0000001106447547 */ /* 0x000fea000b800000 */
[----:B------:R-:W-:Y:S01]  /*31f0*/  UMOV UR4, 0x40 ;  /* 0x0000004000047882 */ /* 0x000fe20000000000 */
[----:B------:R-:W-:Y:S01]  /*3200*/  NOP ;  /* 0x0000000000007918 */ /* 0x000fe20000000000 */
[----:B------:R-:W-:Y:S01]  /*3210*/  ULEA UR5, UR52, UR4, 0x18 ;  /* 0x0000000434057291 */ /* 0x000fe2000f8ec0ff */
[----:B------:R-:W-:Y:S02]  /*3220*/  UMOV UR6, 0x400 ;  /* 0x0000040000067882 */ /* 0x000fe40000000000 */
[----:B------:R-:W-:-:S06]  /*3230*/  ULEA UR6, UR52, UR6, 0x18 ;  /* 0x0000000634067291 */ /* 0x000fcc000f8ec0ff */
[----:B------:R-:W2:Y:S02]  /*3240*/  LDS.U8 R0, [UR5+0x1c] ;  /* 0x00001c05ff007984 */ /* 0x000ea40008000000 */
[----:B--2---:R-:W-:-:S13]  /*3250*/  ISETP.NE.AND P0, PT, R0, RZ, PT ;  /* 0x000000ff0000720c */ /* 0x004fda0003f05270 */
[----:B------:R-:W-:Y:S05]  /*3260*/  @P0 BRA `(.L_x_58) ;  /* 0x0000000000580947 */ /* 0x000fea0003800000 */
[----:B------:R-:W-:-:S13]  /*3270*/  ELECT P0, URZ, PT ;  /* 0x0000000000ff782f */ /* 0x000fda0003800000 */
[----:B------:R-:W-:Y:S05]  /*3280*/  @!P0 BRA `(.L_x_59) ;  /* 0x0000000000608947 */ /* 0x000fea0003800000 */
[----:B------:R-:W-:Y:S01]  /*3290*/  UMOV UR4, 0x10 ;  /* 0x0000001000047882 */ /* 0x000fe20000000000 */
[----:B------:R-:W-:Y:S01]  /*32a0*/  HFMA2 R0, -RZ, RZ, 0, 5.9604644775390625e-08 ;  /* 0x00000001ff007431 */ /* 0x000fe200000001ff */
[----:B------:R-:W-:-:S03]  /*32b0*/  MOV R3, 0xffff ;  /* 0x0000ffff00037802 */ /* 0x000fc60000000f00 */
[----:B------:R-:W-:Y:S04]  /*32c0*/  DEPBAR.LE SB2, 0x36 ;  /* 0x0000ad800000791a */ /* 0x000fe80000000000 */
[----:B------:R-:W2:Y:S02]  /*32d0*/  UTCATOMSWS.FIND_AND_SET.ALIGN UP0, UR4, UR4 ;  /* 0x00000004000475e3 */ /* 0x000ea40008000800 */
[----:B--2---:R-:W-:Y:S01]  /*32e0*/  MOV R4, UR4 ;  /* 0x0000000400047c02 */ /* 0x004fe20008000f00 */
[----:B------:R-:W-:Y:S06]  /*32f0*/  BRA.U UP0, `(.L_x_60) ;  /* 0x0000000100187547 */ /* 0x000fec000b800000 */
.L_x_61:
[----:B------:R-:W-:Y:S05]  /*3300*/  NANOSLEEP 0x64 ;  /* 0x000000640000795d */ /* 0x000fea0003800000 */
[----:B------:R-:W-:-:S05]  /*3310*/  UMOV UR4, 0x10 ;  /* 0x0000001000047882 */ /* 0x000fca0000000000 */
[----:B------:R-:W-:Y:S04]  /*3320*/  DEPBAR.LE SB2, 0x36 ;  /* 0x0000ad800000791a */ /* 0x000fe80000000000 */
[----:B------:R-:W2:Y:S02]  /*3330*/  UTCATOMSWS.FIND_AND_SET.ALIGN UP0, UR4, UR4 ;  /* 0x00000004000475e3 */ /* 0x000ea40008000800 */
[----:B--2---:R-:W-:Y:S01]  /*3340*/  MOV R4, UR4 ;  /* 0x0000000400047c02 */ /* 0x004fe20008000f00 */
[----:B------:R-:W-:Y:S05]  /*3350*/  BRA.U !UP0, `(.L_x_61) ;  /* 0xfffffffd08e87547 */ /* 0x000fea000b83ffff */
.L_x_60:
[-C--:B------:R-:W-:Y:S02]  /*3360*/  SHF.L.U32 R3, R3, R4.reuse, RZ ;  /* 0x0000000403037219 */ /* 0x080fe400000006ff */
[----:B------:R-:W-:Y:S01]  /*3370*/  SHF.L.U32 R0, R0, R4, RZ ;  /* 0x0000000400007219 */ /* 0x000fe200000006ff */
[----:B------:R-:W-:Y:S02]  /*3380*/  IMAD.SHL.U32 R4, R4, 0x20, RZ ;  /* 0x0000002004047824 */ /* 0x000fe400078e00ff */
[----:B------:R2:W-:Y:S04]  /*3390*/  ATOMS.OR RZ, [UR5+0x14], R3 ;  /* 0x00001403ffff798c */ /* 0x0005e8000b000005 */
[----:B------:R2:W-:Y:S04]  /*33a0*/  ATOMS.OR RZ, [UR5+0x18], R0 ;  /* 0x00001800ffff798c */ /* 0x0005e8000b000005 */
[----:B------:R2:W-:Y:S01]  /*33b0*/  STS [UR6+0x120], R4 ;  /* 0x00012004ff007988 */ /* 0x0005e20008000806 */
[----:B------:R-:W-:Y:S05]  /*33c0*/  BRA `(.L_x_59) ;  /* 0x0000000000107947 */ /* 0x000fea0003800000 */
.L_x_58:
[----:B------:R-:W-:Y:S02]  /*33d0*/  MOV R0, 0xffffffff ;  /* 0xffffffff00007802 */ /* 0x000fe40000000f00 */
[----:B------:R-:W-:-:S03]  /*33e0*/  MOV R4, 0x3410 ;  /* 0x0000341000047802 */ /* 0x000fc60000000f00 */
[----:B------:R2:W-:Y:S04]  /*33f0*/  STS [UR6+0x120], R0 ;  /* 0x00012000ff007988 */ /* 0x0005e80008000806 */
[----:B-12--5:R-:W-:Y:S05]  /*3400*/  CALL.REL.NOINC `($__internal_1_$__cuda_sm10x_tcgen05_guardrail_trap_phase_invalid_during_alloc) ;  /* 0x00000084004c7944 */ /* 0x026fea0003c00000 */
.L_x_59:
[----:B------:R-:W-:Y:S05]  /*3410*/  WARPSYNC.ALL ;  /* 0x0000000000007948 */ /* 0x000fea0003800000 */
[----:B------:R-:W3:Y:S01]  /*3420*/  S2UR UR4, SR_CgaCtaId ;  /* 0x00000000000479c3 */ /* 0x000ee20000008800 */
[----:B------:R-:W-:Y:S01]  /*3430*/  UMOV UR41, 0x400 ;  /* 0x0000040000297882 */ /* 0x000fe20000000000 */
[----:B------:R-:W-:-:S06]  /*3440*/  NOP ;  /* 0x0000000000007918 */ /* 0x000fcc0000000000 */
[----:B------:R-:W-:Y:S06]  /*3450*/  BAR.ARV 0x6, 0xa0 ;  /* 0x0182800000007b1d */ /* 0x000fec0000002000 */
[----:B------:R-:W4:Y:S01]  /*3460*/  LDCU UR6, c[0x0][0x38c] ;  /* 0x00007180ff0677ac */ /* 0x000f220008000800 */
[----:B------:R-:W-:Y:S01]  /*3470*/  LOP3.LUT R2, R2, 0xffff, RZ, 0xc0, !PT ;  /* 0x0000ffff02027812 */ /* 0x000fe200078ec0ff */
[----:B------:R-:W-:Y:S01]  /*3480*/  IMAD.MOV.U32 R11, RZ, RZ, 0x1 ;  /* 0x00000001ff0b7424 */ /* 0x000fe200078e00ff */
[----:B------:R-:W-:Y:S01]  /*3490*/  CS2R R8, SRZ ;  /* 0x0000000000087805 */ /* 0x000fe2000001ff00 */
[----:B------:R-:W1:Y:S01]  /*34a0*/  LDCU UR7, c[0x0][0x38c] ;  /* 0x00007180ff0777ac */ /* 0x000e620008000800 */
[----:B------:R-:W-:Y:S01]  /*34b0*/  R2UR UR42, R2 ;  /* 0x00000000022a72ca */ /* 0x000fe200000e0000 */
[----:B------:R-:W-:Y:S01]  /*34c0*/  IMAD.MOV.U32 R10, RZ, RZ, RZ ;  /* 0x000000ffff0a7224 */ /* 0x000fe200078e00ff */
[----:B------:R-:W-:Y:S01]  /*34d0*/  UMOV UR45, URZ ;  /* 0x000000ff002d7c82 */ /* 0x000fe20008000000 */
[----:B------:R-:W-:Y:S01]  /*34e0*/  UMOV UR39, URZ ;  /* 0x000000ff00277c82 */ /* 0x000fe20008000000 */
[----:B---3--:R-:W-:Y:S01]  /*34f0*/  ULEA UR41, UR4, UR41, 0x18 ;  /* 0x0000002904297291 */ /* 0x008fe2000f8ec0ff */
[----:B------:R-:W-:Y:S01]  /*3500*/  UMOV UR62, 0x0 ;  /* 0x00000000003e7882 */ /* 0x000fe20000000000 */
[----:B------:R-:W-:-:S02]  /*3510*/  UMOV UR63, 0x4400910 ;  /* 0x04400910003f7882 */ /* 0x000fc40000000000 */
[----:B------:R-:W-:Y:S02]  /*3520*/  UIADD3 UR5, UPT, UPT, UR41, 0x8800, URZ ;  /* 0x0000880029057890 */ /* 0x000fe4000fffe0ff */
[----:B------:R-:W-:Y:S02]  /*3530*/  UIADD3 UR4, UPT, UPT, UR41, 0x10800, URZ ;  /* 0x0001080029047890 */ /* 0x000fe4000fffe0ff */
[----:B----4-:R-:W-:Y:S01]  /*3540*/  UIADD3 UR6, UPT, UPT, UR6, 0x3f, URZ ;  /* 0x0000003f06067890 */ /* 0x010fe2000fffe0ff */
[----:B--2---:R-:W2:Y:S01]  /*3550*/  LDS R0, [UR41+0x120] ;  /* 0x00012029ff007984 */ /* 0x004ea20008000800 */
[----:B------:R-:W-:Y:S02]  /*3560*/  USHF.R.U32.HI UR5, URZ, 0x4, UR5 ;  /* 0x00000004ff057899 */ /* 0x000fe40008011605 */
[----:B------:R-:W-:Y:S02]  /*3570*/  USHF.R.S32.HI UR47, URZ, 0x1f, UR6 ;  /* 0x0000001fff2f7899 */ /* 0x000fe40008011406 */
[----:B------:R-:W-:-:S02]  /*3580*/  USHF.R.U32.HI UR4, URZ, 0x4, UR4 ;  /* 0x00000004ff047899 */ /* 0x000fc40008011604 */
[----:B------:R-:W-:Y:S02]  /*3590*/  ULEA.HI UR47, UR47, UR6, URZ, 0x6 ;  /* 0x000000062f2f7291 */ /* 0x000fe4000f8f30ff */
[----:B------:R-:W-:Y:S02]  /*35a0*/  ULOP3.LUT UR5, UR5, 0x3fff, URZ, 0xc0, !UPT ;  /* 0x00003fff05057892 */ /* 0x000fe4000f8ec0ff */
[----:B------:R-:W-:Y:S02]  /*35b0*/  USHF.R.S32.HI UR47, URZ, 0x6, UR47 ;  /* 0x00000006ff2f7899 */ /* 0x000fe4000801142f */
[----:B------:R-:W-:Y:S02]  /*35c0*/  ULOP3.LUT UR4, UR4, 0x3fff, URZ, 0xc0, !UPT ;  /* 0x00003fff04047892 */ /* 0x000fe4000f8ec0ff */
[----:B------:R-:W-:Y:S01]  /*35d0*/  UISETP.LT.AND UP0, UPT, UR47, 0x1, UPT ;  /* 0x000000012f00788c */ /* 0x000fe2000bf01270 */
[----:B------:R-:W-:Y:S01]  /*35e0*/  UMOV UR60, 0x0 ;  /* 0x00000000003c7882 */ /* 0x000fe20000000000 */
[----:B------:R-:W-:-:S02]  /*35f0*/  UMOV UR61, 0x4400910 ;  /* 0x04400910003d7882 */ /* 0x000fc40000000000 */
[----:B------:R-:W-:Y:S01]  /*3600*/  USEL UR64, UR47, 0x1, !UP0 ;  /* 0x000000012f407887 */ /* 0x000fe2000c000000 */
[----:B------:R-:W-:Y:S01]  /*3610*/  UMOV UR58, 0x0 ;  /* 0x00000000003a7882 */ /* 0x000fe20000000000 */
[----:B------:R-:W-:Y:S01]  /*3620*/  UMOV UR59, 0x4400910 ;  /* 0x04400910003b7882 */ /* 0x000fe20000000000 */
[----:B------:R-:W-:Y:S01]  /*3630*/  UMOV UR56, 0x0 ;  /* 0x0000000000387882 */ /* 0x000fe20000000000 */
[----:B------:R-:W-:Y:S01]  /*3640*/  UMOV UR57, 0x4400910 ;  /* 0x0440091000397882 */ /* 0x000fe20000000000 */
[----:B------:R-:W-:Y:S01]  /*3650*/  UMOV UR54, 0x0 ;  /* 0x0000000000367882 */ /* 0x000fe20000000000 */
[----:B------:R-:W-:Y:S01]  /*3660*/  UMOV UR55, 0x4400910 ;  /* 0x0440091000377882 */ /* 0x000fe20000000000 */
[----:B------:R-:W-:Y:S01]  /*3670*/  UMOV UR52, 0x0 ;  /* 0x0000000000347882 */ /* 0x000fe20000000000 */
[----:B------:R-:W-:Y:S01]  /*3680*/  UMOV UR53, 0x4400910 ;  /* 0x0440091000357882 */ /* 0x000fe20000000000 */
[----:B------:R-:W-:Y:S02]  /*3690*/  ULOP3.LUT UR43, UR5, 0x10000, URZ, 0xfc, !UPT ;  /* 0x00010000052b7892 */ /* 0x000fe4000f8efcff */
[----:B------:R-:W-:-:S02]  /*36a0*/  ULOP3.LUT UR44, UR4, 0x10000, URZ, 0xfc, !UPT ;  /* 0x00010000042c7892 */ /* 0x000fc4000f8efcff */
[----:B------:R-:W-:Y:S02]  /*36b0*/  UIADD3 UR64, UPT, UPT, -UR64, URZ, URZ ;  /* 0x000000ff40407290 */ /* 0x000fe4000fffe1ff */
[----:B-1----:R-:W-:Y:S01]  /*36c0*/  UISETP.GE.AND UP4, UPT, UR7, 0x1, UPT ;  /* 0x000000010700788c */ /* 0x002fe2000bf86270 */
[----:B------:R-:W-:Y:S01]  /*36d0*/  UMOV UR50, 0x0 ;  /* 0x0000000000327882 */ /* 0x000fe20000000000 */
[----:B------:R-:W-:Y:S01]  /*36e0*/  UMOV UR51, 0x4400910 ;  /* 0x0440091000337882 */ /* 0x000fe20000000000 */
[----:B------:R-:W-:Y:S01]  /*36f0*/  UMOV UR48, 0x0 ;  /* 0x0000000000307882 */ /* 0x000fe20000000000 */
[----:B--2---:R-:W-:Y:S01]  /*3700*/  R2UR UR65, R0 ;  /* 0x00000000004172ca */ /* 0x004fe200000e0000 */
[----:B------:R-:W-:-:S14]  /*3710*/  UMOV UR49, 0x4400910 ;  /* 0x0440091000317882 */ /* 0x000fdc0000000000 */
.L_x_68:
[----:B------:R-:W-:Y:S02]  /*3720*/  LEA R0, R10, UR41, 0x3 ;  /* 0x000000290a007c11 */ /* 0x000fe4000f8e18ff */
[----:B------:R-:W-:Y:S02]  /*3730*/  SHF.L.U32 R5, R9, 0x1f, RZ ;  /* 0x0000001f09057819 */ /* 0x000fe400000006ff */
[----:B------:R-:W-:Y:S01]  /*3740*/  PLOP3.LUT P0, PT, PT, PT, UP4, 0x80, 0x8 ;  /* 0x000000000008781c */ /* 0x000fe20003f0f048 */
[----:B------:R-:W-:Y:S01]  /*3750*/  VIADD R3, R0, 0x80 ;  /* 0x0000008000037836 */ /* 0x000fe20000000000 */
[----:B-1----:R-:W1:Y:S02]  /*3760*/  SYNCS.PHASECHK.TRANS64.TRYWAIT P1, [R0+URZ+0x70], R5 ;  /* 0x00007005000075a7 */ /* 0x002e6400080211ff */
[----:B-1-3--:R-:W-:Y:S09]  /*3770*/  @!P1 BRA `(.L_x_62) ;  /* 0x0000007400c09947 */ /* 0x00aff20003800000 */
.L_x_187:
[----:B------:R-:W-:Y:S01]  /*3780*/  LEA R4, R10, UR41, 0x4 ;  /* 0x000000290a047c11 */ /* 0x000fe2000f8e20ff */
[----:B------:R-:W-:Y:S01]  /*3790*/  @UP4 ULEA UR4, UR39, UR41, 0x3 ;  /* 0x0000002927044291 */ /* 0x000fe2000f8e18ff */
[----:B------:R-:W-:Y:S01]  /*37a0*/  PLOP3.LUT P2, PT, PT, PT, PT, 0x80, 0x8 ;  /* 0x000000000008781c */ /* 0x000fe20003f4f070 */
[----:B------:R-:W-:Y:S01]  /*37b0*/  ULEA UR46, UR45, UR41, 0x3 ;  /* 0x000000292d2e7291 */ /* 0x000fe2000f8e18ff */
[----:B------:R-:W-:Y:S02]  /*37c0*/  PRMT R3, RZ, 0x654, R3 ;  /* 0x00000654ff037816 */ /* 0x000fe40000000003 */
[----:B-1----:R-:W1:Y:S01]  /*37d0*/  LDS.128 R4, [R4+0x100] ;  /* 0x0001000004047984 */ /* 0x002e620000000c00 */
[----:B------:R-:W-:Y:S02]  /*37e0*/  @P0 SHF.L.U32 R2, R8, 0x1f, RZ ;  /* 0x0000001f08020819 */ /* 0x000fe400000006ff */
[----:B------:R-:W-:Y:S01]  /*37f0*/  SHF.L.U32 R0, R11, 0x1f, RZ ;  /* 0x0000001f0b007819 */ /* 0x000fe200000006ff */
[----:B------:R-:W-:Y:S01]  /*3800*/  @!PT LDS RZ, [RZ] ;  /* 0x00000000fffff984 */ /* 0x000fe20000000800 */
[----:B------:R-:W-:Y:S01]  /*3810*/  @!PT LDS RZ, [RZ] ;  /* 0x00000000fffff984 */ /* 0x000fe20000000800 */
[----:B------:R-:W-:Y:S01]  /*3820*/  @!PT LDS RZ, [RZ] ;  /* 0x00000000fffff984 */ /* 0x000fe20000000800 */
[----:B------:R-:W-:Y:S01]  /*3830*/  @!PT LDS RZ, [RZ] ;  /* 0x00000000fffff984 */ /* 0x000fe20000000800 */
[----:B------:R2:W-:Y:S06]  /*3840*/  MEMBAR.ALL.CTA ;  /* 0x0000000000007992 */ /* 0x0005ec0000008000 */
[----:B--2---:R-:W2:Y:S02]  /*3850*/  FENCE.VIEW.ASYNC.S ;  /* 0x00000000000073c6 */ /* 0x004ea40000000000 */
[----:B--2---:R2:W-:Y:S01]  /*3860*/  SYNCS.ARRIVE.TRANS64.RED.A1T0 RZ, [R3+URZ], RZ ;  /* 0x000000ff03ff79a7 */ /* 0x0045e200081004ff */
[----:B------:R2:W3:Y:S01]  /*3870*/  @P0 SYNCS.PHASECHK.TRANS64.TRYWAIT P2, [UR4], R2 ;  /* 0x00000002ff0005a7 */ /* 0x0004e20008041104 */
[----:B------:R-:W-:Y:S01]  /*3880*/  ULEA.HI UR4, UR45, UR45, URZ, 0x1 ;  /* 0x0000002d2d047291 */ /* 0x000fe2000f8f08ff */
[----:B-1----:R-:W-:-:S03]  /*3890*/  LOP3.LUT P1, RZ, R6, 0x1, RZ, 0xc0, !PT ;  /* 0x0000000106ff7812 */ /* 0x002fc6000782c0ff */
[----:B------:R-:W-:Y:S02]  /*38a0*/  USHF.L.U32 UR5, UR4, 0x7, URZ ;  /* 0x0000000704057899 */ /* 0x000fe400080006ff */
[----:B------:R-:W-:Y:S02]  /*38b0*/  ULOP3.LUT UR36, UR4, 0xffe, URZ, 0xc0, !UPT ;  /* 0x00000ffe04247892 */ /* 0x000fe4000f8ec0ff */
[----:B------:R-:W-:Y:S02]  /*38c0*/  ULOP3.LUT UR4, UR5, 0xffffff00, URZ, 0xc0, !UPT ;  /* 0xffffff0005047892 */ /* 0x000fe4000f8ec0ff */
[----:B------:R-:W-:Y:S02]  /*38d0*/  UIADD3 UR36, UPT, UPT, -UR36, UR45, URZ ;  /* 0x0000002d24247290 */ /* 0x000fe4000fffe1ff */
[----:B------:R-:W-:Y:S01]  /*38e0*/  UIADD3 UR4, UPT, UPT, UR65, UR4, URZ ;  /* 0x0000000441047290 */ /* 0x000fe2000fffe0ff */
[----:B------:R-:W1:Y:S03]  /*38f0*/  SYNCS.PHASECHK.TRANS64.TRYWAIT P0, [UR46+0xb0], R0 ;  /* 0x0000b000ff0075a7 */ /* 0x000e66000800112e */
[----:B------:R-:W-:Y:S01]  /*3900*/  ULEA UR36, UR36, UR4, 0x14 ;  /* 0x0000000424247291 */ /* 0x000fe2000f8ea0ff */
[----:B-123--:R-:W-:Y:S11]  /*3910*/  @!P0 BRA `(.L_x_63) ;  /* 0x00000074006c8947 */ /* 0x00eff60003800000 */
.L_x_189:
[----:B------:R-:W-:Y:S01]  /*3920*/  IADD3 R10, PT, PT, R10, 0x1, RZ ;  /* 0x000000010a0a7810 */ /* 0x000fe20007ffe0ff */
[----:B------:R-:W-:Y:S06]  /*3930*/  BRA.U !UP4, `(.L_x_64) ;  /* 0x000000050c107547 */ /* 0x000fec000b800000 */
[----:B------:R-:W-:Y:S01]  /*3940*/  UPLOP3.LUT UP2, UPT, UPT, UPT, UPT, 0x40, 0x4 ;  /* 0x000000000004789c */ /* 0x000fe20003f4e870 */
[----:B------:R-:W-:Y:S01]  /*3950*/  UMOV UR38, UR64 ;  /* 0x0000004000267c82 */ /* 0x000fe20008000000 */
[----:B------:R-:W-:Y:S01]  /*3960*/  UMOV UR37, UR47 ;  /* 0x0000002f00257c82 */ /* 0x000fe20008000000 */
[----:B------:R-:W-:-:S08]  /*3970*/  UMOV UR5, UR39 ;  /* 0x0000002700057c82 */ /* 0x000fd00008000000 */
.L_x_67:
[----:B------:R-:W-:Y:S02]  /*3980*/  UIADD3 UR38, UPT, UPT, UR38, 0x1, URZ ;  /* 0x0000000126267890 */ /* 0x000fe4000fffe0ff */
[----:B------:R-:W-:Y:S02]  /*3990*/  ULEA UR7, UR5, UR41, 0x3 ;  /* 0x0000002905077291 */ /* 0x000fe4000f8e18ff */
[----:B------:R-:W-:Y:S01]  /*39a0*/  UISETP.NE.AND UP3, UPT, UR38, URZ, UPT ;  /* 0x000000ff2600728c */ /* 0x000fe2000bf65270 */
[----:B--23--:R-:W-:Y:S10]  /*39b0*/  @P2 BRA `(.L_x_65) ;  /* 0x00000000000c2947 */ /* 0x00cff40003800000 */
[----:B-1----:R-:W-:Y:S04]  /*39c0*/  SHF.L.U32 R3, R8, 0x1f, RZ ;  /* 0x0000001f08037819 */ /* 0x002fe800000006ff */
[----:B------:R-:W1:Y:S02]  /*39d0*/  SYNCS.PHASECHK.TRANS64.TRYWAIT P0, [UR7], R3 ;  /* 0x00000003ff0075a7 */ /* 0x000e640008001107 */
[----:B-1----:R-:W-:Y:S05]  /*39e0*/  @!P0 BRA `(.L_x_66) ;  /* 0x0000007400508947 */ /* 0x002fea0003800000 */
.L_x_65:
[----:B------:R-:W-:Y:S01]  /*39f0*/  UISETP.NE.AND UP0, UPT, UR37, 0x1, UPT ;  /* 0x000000012500788c */ /* 0x000fe2000bf05270 */
[----:B------:R-:W-:Y:S01]  /*3a00*/  PLOP3.LUT P2, PT, PT, PT, PT, 0x80, 0x8 ;  /* 0x000000000008781c */ /* 0x000fe20003f4f070 */
[----:B------:R-:W-:Y:S02]  /*3a10*/  UIADD3 UR4, UPT, UPT, UR5, 0x1, URZ ;  /* 0x0000000105047890 */ /* 0x000fe4000fffe0ff */
[----:B------:R-:W-:Y:S02]  /*3a20*/  UIADD3 UR40, UPT, UPT, UR7, 0x10, URZ ;  /* 0x0000001007287890 */ /* 0x000fe4000fffe0ff */
[----:B------:R-:W-:Y:S01]  /*3a30*/  UISETP.NE.AND UP1, UPT, UR4, 0x2, UPT ;  /* 0x000000020400788c */ /* 0x000fe2000bf25270 */
[----:B------:R-:W-:Y:S01]  /*3a40*/  PLOP3.LUT P0, PT, PT, PT, UP0, 0x80, 0x8 ;  /* 0x000000000008781c */ /* 0x000fe20003f0f008 */
[----:B------:R-:W-:Y:S02]  /*3a50*/  UIADD3 UR37, UPT, UPT, UR37, -0x1, URZ ;  /* 0xffffffff25257890 */ /* 0x000fe4000fffe0ff */
[----:B------:R-:W-:Y:S02]  /*3a60*/  USEL UR6, URZ, 0x1, UP1 ;  /* 0x00000001ff067887 */ /* 0x000fe40008800000 */
[----:B------:R-:W-:Y:S01]  /*3a70*/  USEL UR39, UR4, URZ, UP1 ;  /* 0x000000ff04277287 */ /* 0x000fe20008800000 */
[----:B------:R-:W-:Y:S01]  /*3a80*/  UMOV UR7, 0x40004040 ;  /* 0x4000404000077882 */ /* 0x000fe20000000000 */
[----:B------:R-:W-:Y:S02]  /*3a90*/  UMOV UR35, 0x40004040 ;  /* 0x4000404000237882 */ /* 0x000fe40000000000 */
[----:B------:R-:W-:Y:S01]  /*3aa0*/  @UP0 ULEA UR4, UR39, UR41, 0x3 ;  /* 0x0000002927040291 */ /* 0x000fe2000f8e18ff */
[----:B------:R-:W-:Y:S01]  /*3ab0*/  LOP3.LUT R8, R8, UR6, RZ, 0x3c, !PT ;  /* 0x0000000608087c12 */ /* 0x000fe2000f8e3cff */
[----:B------:R-:W-:Y:S01]  /*3ac0*/  ULEA UR6, UR5, UR44, 0xc ;  /* 0x0000002c05067291 */ /* 0x000fe2000f8e60ff */
[----:B------:R-:W-:Y:S02]  /*3ad0*/  UMOV UR33, 0x40004040 ;  /* 0x4000404000217882 */ /* 0x000fe40000000000 */
[----:B-1----:R-:W-:Y:S01]  /*3ae0*/  @P0 SHF.L.U32 R0, R8, 0x1f, RZ ;  /* 0x0000001f08000819 */ /* 0x002fe200000006ff */
[----:B------:R-:W-:Y:S02]  /*3af0*/  UIADD3 UR34, UPT, UPT, UR6, 0x2, URZ ;  /* 0x0000000206227890 */ /* 0x000fe4000fffe0ff */
[----:B------:R-:W-:Y:S01]  /*3b00*/  UIADD3 UR30, UPT, UPT, UR6, 0x4, URZ ;  /* 0x00000004061e7890 */ /* 0x000fe2000fffe0ff */
[----:B------:R2:W3:Y:S01]  /*3b10*/  @P0 SYNCS.PHASECHK.TRANS64.TRYWAIT P2, [UR4], R0 ;  /* 0x00000000ff0005a7 */ /* 0x0004e20008041104 */
[----:B------:R-:W-:Y:S02]  /*3b20*/  ULEA UR4, UR5, UR43, 0xa ;  /* 0x0000002b05047291 */ /* 0x000fe4000f8e50ff */
[----:B------:R-:W-:Y:S02]  /*3b30*/  UIADD3 UR26, UPT, UPT, UR6, 0x6, URZ ;  /* 0x00000006061a7890 */ /* 0x000fe4000fffe0ff */
        /* <DEDUP_REMOVED lines=10> */
[----:B------:R-:W-:Y:S01]  /*3be0*/  UIADD3 UR8, UPT, UPT, UR4, 0x206, URZ ;  /* 0x0000020604087890 */ /* 0x000fe2000fffe0ff */
[----:B------:R-:W-:Y:S01]  /*3bf0*/  UMOV UR5, 0x40004040 ;  /* 0x4000404000057882 */ /* 0x000fe20000000000 */
[----:B------:R-:W-:Y:S01]  /*3c00*/  UMOV UR31, 0x40004040 ;  /* 0x40004040001f7882 */ /* 0x000fe20000000000 */
[----:B------:R1:W-:Y:S01]  /*3c10*/  UTCHMMA gdesc[UR4], gdesc[UR6], tmem[UR36], tmem[UR62], idesc[UR63], UP2 ;  /* 0x00ff3e06040075ea */ /* 0x0003e20009000024 */
[----:B------:R-:W-:Y:S01]  /*3c20*/  UPLOP3.LUT UP2, UPT, UPT, UPT, UPT, 0x80, 0x8 ;  /* 0x000000000008789c */ /* 0x000fe20003f4f070 */
[----:B------:R2:W-:Y:S01]  /*3c30*/  UTCHMMA gdesc[UR32], gdesc[UR34], tmem[UR36], tmem[UR60], idesc[UR61], UPT ;  /* 0x00ff3c22200075ea */ /* 0x0005e2000b800024 */
[----:B------:R-:W-:Y:S01]  /*3c40*/  UMOV UR29, 0x40004040 ;  /* 0x40004040001d7882 */ /* 0x000fe20000000000 */
[----:B------:R-:W-:Y:S01]  /*3c50*/  UMOV UR27, 0x40004040 ;  /* 0x40004040001b7882 */ /* 0x000fe20000000000 */
        /* <DEDUP_REMOVED lines=12> */
[----:B------:R-:W-:Y:S01]  /*3d20*/  UMOV UR9, 0x40004040 ;  /* 0x4000404000097882 */ /* 0x000fe20000000000 */
[----:B------:R2:W-:Y:S01]  /*3d30*/  UTCHMMA gdesc[UR12], gdesc[UR14], tmem[UR36], tmem[UR50], idesc[UR51], UPT ;  /* 0x00ff320e0c0075ea */ /* 0x0005e2000b800024 */
[----:B------:R2:W-:Y:S01]  /*3d40*/  UTCHMMA gdesc[UR8], gdesc[UR10], tmem[UR36], tmem[UR48], idesc[UR49], UPT ;  /* 0x00ff300a080075ea */ /* 0x0005e2000b800024 */
[----:B------:R2:W-:Y:S01]  /*3d50*/  UTCBAR.MULTICAST [UR40], URZ, UR42 ;  /* 0x000000ff280073e9 */ /* 0x0005e2000800082a */
[----:B-1----:R-:W-:Y:S01]  /*3d60*/  UMOV UR5, UR39 ;  /* 0x0000002700057c82 */ /* 0x002fe20008000000 */
[----:B------:R-:W-:Y:S05]  /*3d70*/  BRA.U UP3, `(.L_x_67) ;  /* 0xfffffffd03007547 */ /* 0x000fea000b83ffff */
.L_x_64:
[----:B------:R-:W-:Y:S01]  /*3d80*/  UIADD3 UR4, UPT, UPT, UR45, 0x1, URZ ;  /* 0x000000012d047890 */ /* 0x000fe2000fffe0ff */
[C---:B------:R-:W-:Y:S01]  /*3d90*/  ISETP.NE.AND P0, PT, R10.reuse, 0x2, PT ;  /* 0x000000020a00780c */ /* 0x040fe20003f05270 */
[----:B------:R-:W-:Y:S02]  /*3da0*/  UIADD3 UR5, UPT, UPT, UR46, 0x90, URZ ;  /* 0x000000902e057890 */ /* 0x000fe4000fffe0ff */
[----:B------:R-:W-:Y:S01]  /*3db0*/  UISETP.NE.AND UP0, UPT, UR4, 0x4, UPT ;  /* 0x000000040400788c */ /* 0x000fe2000bf05270 */
[----:B-12---:R-:W-:Y:S02]  /*3dc0*/  SEL R0, RZ, 0x1, P0 ;  /* 0x00000001ff007807 */ /* 0x006fe40000000000 */
[----:B------:R-:W-:Y:S01]  /*3dd0*/  SEL R10, R10, RZ, P0 ;  /* 0x000000ff0a0a7207 */ /* 0x000fe20000000000 */
[----:B------:R-:W-:Y:S01]  /*3de0*/  USEL UR6, URZ, 0x1, UP0 ;  /* 0x00000001ff067887 */ /* 0x000fe20008000000 */
[----:B------:R-:W-:Y:S01]  /*3df0*/  LOP3.LUT R9, R9, R0, RZ, 0x3c, !PT ;  /* 0x0000000009097212 */ /* 0x000fe200078e3cff */
[----:B------:R-:W-:Y:S01]  /*3e00*/  USEL UR45, UR4, URZ, UP0 ;  /* 0x000000ff042d7287 */ /* 0x000fe20008000000 */
[----:B------:R1:W-:Y:S03]  /*3e10*/  UTCBAR [UR5], URZ ;  /* 0x000000ff050073e9 */ /* 0x0003e600080000ff */
[----:B------:R-:W-:Y:S01]  /*3e20*/  LOP3.LUT R11, R11, UR6, RZ, 0x3c, !PT ;  /* 0x000000060b0b7c12 */ /* 0x000fe2000f8e3cff */
[----:B------:R-:W-:Y:S07]  /*3e30*/  @P1 BRA `(.L_x_68) ;  /* 0xfffffff800381947 */ /* 0x000fee000383ffff */
[----:B------:R-:W2:Y:S01]  /*3e40*/  S2UR UR8, SR_CgaCtaId ;  /* 0x00000000000879c3 */ /* 0x000ea20000008800 */
[----:B------:R-:W-:Y:S01]  /*3e50*/  ELECT P0, URZ, PT ;  /* 0x0000000000ff782f */ /* 0x000fe20003800000 */
[----:B------:R-:W-:Y:S01]  /*3e60*/  IMAD.MOV.U32 R0, RZ, RZ, 0x1 ;  /* 0x00000001ff007424 */ /* 0x000fe200078e00ff */
[----:B------:R-:W-:Y:S01]  /*3e70*/  UIADD3 UR41, UPT, UPT, UR41, 0xb0, URZ ;  /* 0x000000b029297890 */ /* 0x000fe2000fffe0ff */
[----:B------:R-:W-:Y:S01]  /*3e80*/  SHF.L.U32 R3, R11, 0x1f, RZ ;  /* 0x0000001f0b037819 */ /* 0x000fe200000006ff */
[----:B------:R-:W-:-:S03]  /*3e90*/  UMOV UR4, 0x40 ;  /* 0x0000004000047882 */ /* 0x000fc60000000000 */
[----:B------:R-:W-:Y:S01]  /*3ea0*/  UVIRTCOUNT.DEALLOC.SMPOOL 0x80 ;  /* 0x000000800000784c */ /* 0x000fe20000000000 */
[----:B--2---:R-:W-:Y:S02]  /*3eb0*/  ULEA UR8, UR8, UR4, 0x18 ;  /* 0x0000000408087291 */ /* 0x004fe4000f8ec0ff */
[----:B------:R-:W-:-:S07]  /*3ec0*/  ULEA UR4, UR45, UR41, 0x3 ;  /* 0x000000292d047291 */ /* 0x000fce000f8e18ff */
[----:B------:R2:W-:Y:S02]  /*3ed0*/  @P0 STS.U8 [UR8+0x1c], R0 ;  /* 0x00001c00ff000988 */ /* 0x0005e40008000008 */
[----:B------:R-:W4:Y:S02]  /*3ee0*/  SYNCS.PHASECHK.TRANS64.TRYWAIT P0, [UR4], R3 ;  /* 0x00000003ff0075a7 */ /* 0x000f240008001104 */
[----:B--2-4-:R-:W-:Y:S05]  /*3ef0*/  @!P0 BRA `(.L_x_69) ;  /* 0x0000007000248947 */ /* 0x014fea0003800000 */
.L_x_192:
[----:B------:R-:W-:-:S04]  /*3f00*/  UIADD3 UR4, UPT, UPT, UR45, 0x1, URZ ;  /* 0x000000012d047890 */ /* 0x000fc8000fffe0ff */
[----:B------:R-:W-:-:S04]  /*3f10*/  UISETP.NE.AND UP0, UPT, UR4, 0x4, UPT ;  /* 0x000000040400788c */ /* 0x000fc8000bf05270 */
[----:B------:R-:W-:Y:S02]  /*3f20*/  USEL UR6, URZ, 0x1, UP0 ;  /* 0x00000001ff067887 */ /* 0x000fe40008000000 */
[----:B------:R-:W-:-:S04]  /*3f30*/  USEL UR4, UR4, URZ, UP0 ;  /* 0x000000ff04047287 */ /* 0x000fc80008000000 */
[----:B-1----:R-:W-:Y:S01]  /*3f40*/  ULEA UR5, UR4, UR41, 0x3 ;  /* 0x0000002904057291 */ /* 0x002fe2000f8e18ff */
[----:B------:R-:W-:-:S04]  /*3f50*/  LOP3.LUT R2, R11, UR6, RZ, 0x3c, !PT ;  /* 0x000000060b027c12 */ /* 0x000fc8000f8e3cff */
[----:B--2---:R-:W-:-:S04]  /*3f60*/  SHF.L.U32 R3, R2, 0x1f, RZ ;  /* 0x0000001f02037819 */ /* 0x004fc800000006ff */
[----:B------:R-:W1:Y:S02]  /*3f70*/  SYNCS.PHASECHK.TRANS64.TRYWAIT P0, [UR5], R3 ;  /* 0x00000003ff0075a7 */ /* 0x000e640008001105 */
[----:B-1----:R-:W-:Y:S05]  /*3f80*/  @!P0 BRA `(.L_x_70) ;  /* 0x0000007000188947 */ /* 0x002fea0003800000 */
.L_x_194:
[----:B------:R-:W-:-:S04]  /*3f90*/  UIADD3 UR4, UPT, UPT, UR4, 0x1, URZ ;  /* 0x0000000104047890 */ /* 0x000fc8000fffe0ff */
[----:B------:R-:W-:-:S04]  /*3fa0*/  UISETP.NE.AND UP0, UPT, UR4, 0x4, UPT ;  /* 0x000000040400788c */ /* 0x000fc8000bf05270 */
[----:B------:R-:W-:Y:S02]  /*3fb0*/  USEL UR6, URZ, 0x1, UP0 ;  /* 0x00000001ff067887 */ /* 0x000fe40008000000 */
[----:B------:R-:W-:-:S04]  /*3fc0*/  USEL UR4, UR4, URZ, UP0 ;  /* 0x000000ff04047287 */ /* 0x000fc80008000000 */
[----:B------:R-:W-:Y:S01]  /*3fd0*/  ULEA UR5, UR4, UR41, 0x3 ;  /* 0x0000002904057291 */ /* 0x000fe2000f8e18ff */
[----:B------:R-:W-:-:S04]  /*3fe0*/  LOP3.LUT R2, R2, UR6, RZ, 0x3c, !PT ;  /* 0x0000000602027c12 */ /* 0x000fc8000f8e3cff */
[----:B-1----:R-:W-:-:S04]  /*3ff0*/  SHF.L.U32 R3, R2, 0x1f, RZ ;  /* 0x0000001f02037819 */ /* 0x002fc800000006ff */
[----:B------:R-:W1:Y:S02]  /*4000*/  SYNCS.PHASECHK.TRANS64.TRYWAIT P0, [UR5], R3 ;  /* 0x00000003ff0075a7 */ /* 0x000e640008001105 */
[----:B-1----:R-:W-:Y:S05]  /*4010*/  @!P0 BRA `(.L_x_71) ;  /* 0x00000070000c8947 */ /* 0x002fea0003800000 */
.L_x_196:
[----:B------:R-:W-:-:S04]  /*4020*/  UIADD3 UR4, UPT, UPT, UR4, 0x1, URZ ;  /* 0x0000000104047890 */ /* 0x000fc8000fffe0ff */
[----:B------:R-:W-:-:S04]  /*4030*/  UISETP.NE.AND UP0, UPT, UR4, 0x4, UPT ;  /* 0x000000040400788c */ /* 0x000fc8000bf05270 */
[----:B------:R-:W-:Y:S02]  /*4040*/  USEL UR5, URZ, 0x1, UP0 ;  /* 0x00000001ff057887 */ /* 0x000fe40008000000 */
[----:B------:R-:W-:-:S04]  /*4050*/  USEL UR4, UR4, URZ, UP0 ;  /* 0x000000ff04047287 */ /* 0x000fc80008000000 */
[----:B------:R-:W-:Y:S01]  /*4060*/  ULEA UR4, UR4, UR41, 0x3 ;  /* 0x0000002904047291 */ /* 0x000fe2000f8e18ff */
[----:B-1----:R-:W-:-:S04]  /*4070*/  LOP3.LUT R3, R2, UR5, RZ, 0x3c, !PT ;  /* 0x0000000502037c12 */ /* 0x002fc8000f8e3cff */
[----:B------:R-:W-:-:S04]  /*4080*/  SHF.L.U32 R3, R3, 0x1f, RZ ;  /* 0x0000001f03037819 */ /* 0x000fc800000006ff */
[----:B------:R-:W1:Y:S02]  /*4090*/  SYNCS.PHASECHK.TRANS64.TRYWAIT P0, [UR4], R3 ;  /* 0x00000003ff0075a7 */ /* 0x000e640008001104 */
[----:B-1----:R-:W-:Y:S05]  /*40a0*/  @!P0 BRA `(.L_x_72) ;  /* 0x0000007000008947 */ /* 0x002fea0003800000 */
.L_x_198:
[----:B------:R-:W-:Y:S01]  /*40b0*/  NOP ;  /* 0x0000000000007918 */ /* 0x000fe20000000000 */
[----:B-1----:R-:W1:Y:S01]  /*40c0*/  LDS R0, [UR8+0x14] ;  /* 0x00001408ff007984 */ /* 0x002e620008000800 */
[----:B------:R-:W-:Y:S01]  /*40d0*/  ULOP3.LUT UR4, UR65, 0xffff, URZ, 0xc0, !UPT ;  /* 0x0000ffff41047892 */ /* 0x000fe2000f8ec0ff */
[----:B------:R-:W-:Y:S01]  /*40e0*/  UMOV UR5, 0xffff ;  /* 0x0000ffff00057882 */ /* 0x000fe20000000000 */
[----:B------:R-:W-:Y:S02]  /*40f0*/  UMOV UR6, 0x1 ;  /* 0x0000000100067882 */ /* 0x000fe40000000000 */
[----:B------:R-:W-:-:S04]  /*4100*/  USHF.R.U32.HI UR4, URZ, 0x5, UR4 ;  /* 0x00000005ff047899 */ /* 0x000fc80008011604 */
[----:B------:R-:W-:Y:S02]  /*4110*/  USHF.L.U32 UR5, UR5, UR4, URZ ;  /* 0x0000000405057299 */ /* 0x000fe400080006ff */
[----:B------:R-:W-:-:S04]  /*4120*/  USHF.L.U32 UR4, UR6, UR4, URZ ;  /* 0x0000000406047299 */ /* 0x000fc800080006ff */
[----:B-1----:R-:W-:-:S04]  /*4130*/  LOP3.LUT R0, R0, UR5, RZ, 0xc0, !PT ;  /* 0x0000000500007c12 */ /* 0x002fc8000f8ec0ff */
[----:B------:R-:W-:-:S13]  /*4140*/  ISETP.NE.AND P0, PT, R0, UR5, PT ;  /* 0x0000000500007c0c */ /* 0x000fda000bf05270 */
[----:B------:R-:W-:Y:S05]  /*4150*/  @P0 BRA `(.L_x_73) ;  /* 0x0000000000580947 */ /* 0x000fea0003800000 */
[----:B------:R-:W1:Y:S02]  /*4160*/  LDS R0, [UR8+0x18] ;  /* 0x00001808ff007984 */ /* 0x000e640008000800 */
[----:B-1----:R-:W-:-:S04]  /*4170*/  LOP3.LUT R0, R0, UR4, RZ, 0xc0, !PT ;  /* 0x0000000400007c12 */ /* 0x002fc8000f8ec0ff */
[----:B------:R-:W-:-:S13]  /*4180*/  ISETP.NE.AND P0, PT, R0, UR4, PT ;  /* 0x0000000400007c0c */ /* 0x000fda000bf05270 */
[----:B------:R-:W-:Y:S05]  /*4190*/  @P0 BRA `(.L_x_74) ;  /* 0x00000000003c0947 */ /* 0x000fea0003800000 */
[----:B------:R-:W1:Y:S01]  /*41a0*/  S2R R2, SR_LANEID ;  /* 0x0000000000027919 */ /* 0x000e620000000000 */
[----:B------:R-:W-:Y:S01]  /*41b0*/  ULOP3.LUT UR5, URZ, UR5, URZ, 0x33, !UPT ;  /* 0x00000005ff057292 */ /* 0x000fe2000f8e33ff */
[----:B------:R-:W-:Y:S01]  /*41c0*/  LOP3.LUT R4, RZ, UR4, RZ, 0x33, !PT ;  /* 0x00000004ff047c12 */ /* 0x000fe2000f8e33ff */
[----:B------:R-:W-:Y:S02]  /*41d0*/  VOTEU.ANY UR4, UPT, PT ;  /* 0x0000000000047886 */ /* 0x000fe400038e0100 */
[----:B------:R-:W-:Y:S01]  /*41e0*/  UFLO.U32 UR4, UR4 ;  /* 0x00000004000472bd */ /* 0x000fe200080e0000 */
[----:B------:R-:W2:Y:S01]  /*41f0*/  REDUX UR6, R4 ;  /* 0x00000000040673c4 */ /* 0x000ea20000000000 */
[----:B------:R-:W-:-:S06]  /*4200*/  IMAD.U32 R0, RZ, RZ, UR5 ;  /* 0x00000005ff007e24 */ /* 0x000fcc000f8e00ff */
[----:B------:R4:W-:Y:S01]  /*4210*/  UTCATOMSWS.AND URZ, UR5 ;  /* 0x0000000500ff79e3 */ /* 0x0009e20008000000 */
[----:B------:R-:W3:Y:S01]  /*4220*/  REDUX UR7, R0 ;  /* 0x00000000000773c4 */ /* 0x000ee20000000000 */
[----:B-1----:R-:W-:Y:S01]  /*4230*/  ISETP.EQ.U32.AND P0, PT, R2, UR4, PT ;  /* 0x0000000402007c0c */ /* 0x002fe2000bf02070 */
[----:B--2---:R-:W-:Y:S01]  /*4240*/  IMAD.U32 R2, RZ, RZ, UR6 ;  /* 0x00000006ff027e24 */ /* 0x004fe2000f8e00ff */
[----:B---3--:R-:W-:-:S11]  /*4250*/  MOV R3, UR7 ;  /* 0x0000000700037c02 */ /* 0x008fd60008000f00 */
[----:B------:R4:W-:Y:S04]  /*4260*/  @P0 ATOMS.AND RZ, [UR8+0x14], R3 ;  /* 0x00001403ffff098c */ /* 0x0009e8000a800008 */
[----:B------:R4:W-:Y:S01]  /*4270*/  @P0 ATOMS.AND RZ, [UR8+0x18], R2 ;  /* 0x00001802ffff098c */ /* 0x0009e2000a800008 */
[----:B------:R-:W-:Y:S05]  /*4280*/  BRA `(.L_x_75) ;  /* 0x0000000000147947 */ /* 0x000fea0003800000 */
.L_x_74:
[----:B------:R-:W-:Y:S02]  /*4290*/  MOV R2, 0x42b0 ;  /* 0x000042b000027802 */ /* 0x000fe40000000f00 */
[----:B---3-5:R-:W-:Y:S05]  /*42a0*/  CALL.REL.NOINC `($__internal_0_$__cuda_sm10x_tcgen05_guardrail_trap_col_being_dealloced_not_returned_by_alloc) ;  /* 0x0000007400987944 */ /* 0x028fea0003c00000 */
[----:B------:R-:W-:Y:S05]  /*42b0*/  BRA `(.L_x_75) ;  /* 0x0000000000087947 */ /* 0x000fea0003800000 */
.L_x_73:
[----:B------:R-:W-:Y:S02]  /*42c0*/  MOV R2, 0x42e0 ;  /* 0x000042e000027802 */ /* 0x000fe40000000f00 */
[----:B---3-5:R-:W-:Y:S05]  /*42d0*/  CALL.REL.NOINC `($__internal_2_$__cuda_sm10x_tcgen05_guardrail_trap_unallocated_columns_being_dealloced) ;  /* 0x0000007400a47944 */ /* 0x028fea0003c00000 */
.L_x_75:
[----:B------:R-:W-:Y:S01]  /*42e0*/  NOP ;  /* 0x0000000000007918 */ /* 0x000fe20000000000 */
[----:B----4-:R-:W-:Y:S05]  /*42f0*/  EXIT ;  /* 0x000000000000794d */ /* 0x010fea0003800000 */
.L_x_57:
[----:B------:R-:W-:-:S09]  /*4300*/  UISETP.NE.OR UP0, UPT, UR17, 0x3, !UP5 ;  /* 0x000000031100788c */ /* 0x000fd2000ef05670 */
[----:B------:R-:W-:Y:S05]  /*4310*/  BRA.U UP0, `(.L_x_76) ;  /* 0x0000001500d47547 */ /* 0x000fea000b800000 */
[----:B------:R-:W2:Y:S01]  /*4320*/  LDCU UR37, c[0x0][0x370] ;  /* 0x00006e00ff2577ac */ /* 0x000ea20008000800 */
[----:B------:R-:W3:Y:S01]  /*4330*/  LDC.64 R16, c[0x0][0x348] ;  /* 0x0000d200ff107b82 */ /* 0x000ee20000000a00 */
[----:B------:R-:W-:Y:S01]  /*4340*/  HFMA2 R14, -RZ, RZ, 0, 0 ;  /* 0x00000000ff0e7431 */ /* 0x000fe200000001ff */
[----:B------:R-:W-:Y:S01]  /*4350*/  MOV R13, RZ ;  /* 0x000000ff000d7202 */ /* 0x000fe20000000f00 */
[----:B------:R-:W2:Y:S01]  /*4360*/  LDCU.128 UR48, c[0x0][0xb10] ;  /* 0x00016200ff3077ac */ /* 0x000ea20008000c00 */
[----:B------:R-:W-:Y:S01]  /*4370*/  HFMA2 R7, -RZ, RZ, 0, 0.0078125 ;  /* 0x00002000ff077431 */ /* 0x000fe200000001ff */
[----:B------:R-:W4:Y:S03]  /*4380*/  LDCU UR31, c[0x0][0x374] ;  /* 0x00006e80ff1f77ac */ /* 0x000f260008000800 */
[----:B------:R-:W1:Y:S01]  /*4390*/  LDC.64 R2, c[0x0][0x888] ;  /* 0x00022200ff027b82 */ /* 0x000e620000000a00 */
[----:B------:R-:W4:Y:S01]  /*43a0*/  LDCU UR15, c[0x0][0xb0c] ;  /* 0x00016180ff0f77ac */ /* 0x000f220008000800 */
[----:B------:R-:W3:Y:S06]  /*43b0*/  LDCU UR46, c[0x0][0xb20] ;  /* 0x00016400ff2e77ac */ /* 0x000eec0008000800 */
[----:B------:R-:W1:Y:S01]  /*43c0*/  LDC.64 R4, c[0x0][0x890] ;  /* 0x00022400ff047b82 */ /* 0x000e620000000a00 */
[----:B------:R-:W3:Y:S01]  /*43d0*/  LDCU UR4, c[0x0][0xb30] ;  /* 0x00016600ff0477ac */ /* 0x000ee20008000800 */
[----:B--2---:R-:W-:-:S02]  /*43e0*/  UIMAD.WIDE.U32 UR6, UR37, UR48, URZ ;  /* 0x00000030250672a5 */ /* 0x004fc4000f8e00ff */
[----:B----4-:R-:W-:Y:S01]  /*43f0*/  UIMAD.WIDE.U32 UR8, UR31, UR51, URZ ;  /* 0x000000331f0872a5 */ /* 0x010fe2000f8e00ff */
[----:B------:R-:W-:Y:S01]  /*4400*/  UMOV UR21, 0x400 ;  /* 0x0000040000157882 */ /* 0x000fe20000000000 */
[----:B------:R-:W-:Y:S02]  /*4410*/  UPLOP3.LUT UP1, UPT, UPT, UPT, UPT, 0x40, 0x4 ;  /* 0x000000000004789c */ /* 0x000fe40003f2e870 */
[----:B------:R-:W-:Y:S01]  /*4420*/  ULEA UR21, UR52, UR21, 0x18 ;  /* 0x0000001534157291 */ /* 0x000fe2000f8ec0ff */
[----:B------:R-:W-:Y:S02]  /*4430*/  UMOV UR6, UR7 ;  /* 0x0000000700067c82 */ /* 0x000fe40008000000 */
[----:B------:R-:W-:Y:S01]  /*4440*/  UMOV UR38, UR9 ;  /* 0x0000000900267c82 */ /* 0x000fe20008000000 */
[----:B------:R-:W-:Y:S02]  /*4450*/  UISETP.GE.AND UP0, UPT, UR45, 0x1, UPT ;  /* 0x000000012d00788c */ /* 0x000fe4000bf06270 */
[----:B------:R-:W-:Y:S01]  /*4460*/  UISETP.NE.AND UP4, UPT, UR45, 0x1, UPT ;  /* 0x000000012d00788c */ /* 0x000fe2000bf85270 */
[----:B------:R-:W2:Y:S01]  /*4470*/  LDCU.64 UR22, c[0x0][0xb28] ;  /* 0x00016500ff1677ac */ /* 0x000ea20008000a00 */
[----:B------:R-:W-:-:S02]  /*4480*/  UISETP.NE.AND UP6, UPT, UR15, 0x1, UPT ;  /* 0x000000010f00788c */ /* 0x000fc4000bfc5270 */
[----:B------:R-:W-:Y:S02]  /*4490*/  UISETP.NE.AND UP5, UPT, UR50, 0x1, UPT ;  /* 0x000000013200788c */ /* 0x000fe4000bfa5270 */
[----:B------:R-:W-:Y:S02]  /*44a0*/  UIADD3 UR41, UPT, UPT, UR21, 0x20, URZ ;  /* 0x0000002015297890 */ /* 0x000fe4000fffe0ff */
[----:B------:R-:W-:Y:S02]  /*44b0*/  UIADD3 UR33, UPT, UPT, UR21, 0x28, URZ ;  /* 0x0000002815217890 */ /* 0x000fe4000fffe0ff */
[----:B------:R-:W-:Y:S02]  /*44c0*/  UIADD3 UR25, UPT, UPT, UR21, 0x30, URZ ;  /* 0x0000003015197890 */ /* 0x000fe4000fffe0ff */
[----:B------:R-:W-:Y:S02]  /*44d0*/  UIADD3 UR17, UPT, UPT, UR21, 0x38, URZ ;  /* 0x0000003815117890 */ /* 0x000fe4000fffe0ff */
[----:B------:R-:W-:-:S02]  /*44e0*/  USHF.R.U32.HI UR39, URZ, UR49, UR6 ;  /* 0x00000031ff277299 */ /* 0x000fc40008011606 */
[----:B---3--:R-:W-:Y:S02]  /*44f0*/  USHF.R.U32.HI UR38, URZ, UR46, UR38 ;  /* 0x0000002eff267299 */ /* 0x008fe40008011626 */
[----:B------:R-:W-:-:S11]  /*4500*/  UISETP.NE.AND UP3, UPT, UR4, 0x1, UPT ;  /* 0x000000010400788c */ /* 0x000fd6000bf65270 */
.L_x_91:
[C---:B------:R-:W-:Y:S02]  /*4510*/  LEA R12, R14.reuse, UR21, 0x3 ;  /* 0x000000150e0c7c11 */ /* 0x040fe4000f8e18ff */
[----:B------:R-:W-:Y:S02]  /*4520*/  SHF.L.U32 R9, R13, 0x1f, RZ ;  /* 0x0000001f0d097819 */ /* 0x000fe400000006ff */
[----:B------:R-:W-:Y:S02]  /*4530*/  LEA R10, R14, UR21, 0x4 ;  /* 0x000000150e0a7c11 */ /* 0x000fe4000f8e20ff */
[----:B---3--:R-:W3:Y:S02]  /*4540*/  SYNCS.PHASECHK.TRANS64.TRYWAIT P0, [R12+URZ+0x70], R9 ;  /* 0x000070090c0075a7 */ /* 0x008ee400080011ff */
[----:B---3--:R-:W-:Y:S05]  /*4550*/  @!P0 BRA `(.L_x_77) ;  /* 0x0000006800ec8947 */ /* 0x008fea0003800000 */
.L_x_199:
[----:B---3--:R-:W3:Y:S01]  /*4560*/  LDS.128 R8, [R10+0x100] ;  /* 0x000100000a087984 */ /* 0x008ee20000000c00 */
[----:B------:R-:W-:Y:S01]  /*4570*/  UISETP.GE.AND UP0, UPT, UR45, 0x1, UPT ;  /* 0x000000012d00788c */ /* 0x000fe2000bf06270 */
[----:B------:R-:W-:Y:S01]  /*4580*/  @!PT LDS RZ, [RZ] ;  /* 0x00000000fffff984 */ /* 0x000fe20000000800 */
[----:B------:R-:W-:Y:S01]  /*4590*/  @!PT LDS RZ, [RZ] ;  /* 0x00000000fffff984 */ /* 0x000fe20000000800 */
[----:B------:R-:W-:Y:S01]  /*45a0*/  @!PT LDS RZ, [RZ] ;  /* 0x00000000fffff984 */ /* 0x000fe20000000800 */
[----:B------:R-:W-:Y:S01]  /*45b0*/  @!PT LDS RZ, [RZ] ;  /* 0x00000000fffff984 */ /* 0x000fe20000000800 */
[----:B------:R4:W-:Y:S06]  /*45c0*/  MEMBAR.ALL.CTA ;  /* 0x0000000000007992 */ /* 0x0009ec0000008000 */
[----:B----4-:R-:W4:Y:S01]  /*45d0*/  FENCE.VIEW.ASYNC.S ;  /* 0x00000000000073c6 */ /* 0x010f220000000000 */
[----:B---3--:R-:W-:Y:S11]  /*45e0*/  LOP3.LUT P0, RZ, R10, 0x1, RZ, 0xc0, !PT ;  /* 0x000000010aff7812 */ /* 0x008ff6000780c0ff */
[----:B------:R-:W-:Y:S02]  /*45f0*/  @!UPT UIADD3 URZ, UPT, UPT, URZ, URZ, URZ ;  /* 0x000000fffffff290 */ /* 0x000fe4000fffe0ff */
[----:B----4-:R-:W-:Y:S01]  /*4600*/  VOTEU.ANY UP2, P0 ;  /* 0x0000000000ff7886 */ /* 0x010fe20000040100 */
[----:B------:R-:W-:Y:S11]  /*4610*/  PLOP3.LUT P0, PT, PT, PT, UP2, 0x80, 0x8 ;  /* 0x000000000008781c */ /* 0x000ff60003f0f028 */
[----:B------:R-:W-:Y:S02]  /*4620*/  @!UPT UIADD3 URZ, UPT, UPT, URZ, URZ, URZ ;  /* 0x000000fffffff290 */ /* 0x000fe4000fffe0ff */
[----:B------:R-:W-:Y:S02]  /*4630*/  @P0 SHF.R.U32.HI R0, RZ, 0x10, R9 ;  /* 0x00000010ff000819 */ /* 0x000fe40000011609 */
[----:B------:R-:W-:Y:S02]  /*4640*/  @P0 MOV R6, R8 ;  /* 0x0000000800060202 */ /* 0x000fe40000000f00 */
[----:B------:R-:W-:Y:S01]  /*4650*/  @P0 R2UR UR4, R0 ;  /* 0x00000000000402ca */ /* 0x000fe200000e0000 */
[----:B------:R-:W-:Y:S01]  /*4660*/  VIADD R0, R12, 0x80 ;  /* 0x000000800c007836 */ /* 0x000fe20000000000 */
[----:B------:R-:W-:Y:S02]  /*4670*/  @P0 LOP3.LUT R8, R9, 0xffff, RZ, 0xc0, !PT ;  /* 0x0000ffff09080812 */ /* 0x000fe400078ec0ff */
[----:B------:R-:W-:Y:S02]  /*4680*/  @P0 R2UR UR6, R6 ;  /* 0x00000000060602ca */ /* 0x000fe400000e0000 */
[----:B------:R-:W-:Y:S02]  /*4690*/  PRMT R0, RZ, 0x654, R0 ;  /* 0x00000654ff007816 */ /* 0x000fe40000000000 */
[----:B------:R-:W-:Y:S02]  /*46a0*/  @P0 R2UR UR5, R8 ;  /* 0x00000000080502ca */ /* 0x000fe400000e0000 */
[----:B------:R3:W-:Y:S03]  /*46b0*/  SYNCS.ARRIVE.TRANS64.RED.A1T0 RZ, [R0+URZ], RZ ;  /* 0x000000ff00ff79a7 */ /* 0x0007e600081004ff */
[----:B------:R-:W-:Y:S04]  /*46c0*/  @UP2 UMOV UR30, UR4 ;  /* 0x00000004001e2c82 */ /* 0x000fe80008000000 */
[----:B------:R-:W-:Y:S04]  /*46d0*/  @UP2 UMOV UR14, UR6 ;  /* 0x00000006000e2c82 */ /* 0x000fe80008000000 */
[----:B------:R-:W-:Y:S01]  /*46e0*/  @UP2 UMOV UR13, UR5 ;  /* 0x00000005000d2c82 */ /* 0x000fe20008000000 */
[----:B------:R-:W-:Y:S05]  /*46f0*/  BRA.U !UP0, `(.L_x_78) ;  /* 0x0000000108a47547 */ /* 0x000fea000b800000 */
[----:B------:R-:W-:Y:S02]  /*4700*/  UIMAD.WIDE.U32 UR18, UR13, UR51, URZ ;  /* 0x000000330d1272a5 */ /* 0x000fe4000f8e00ff */
[----:B------:R-:W-:Y:S02]  /*4710*/  UIMAD.WIDE.U32 UR26, UR14, UR48, URZ ;  /* 0x000000300e1a72a5 */ /* 0x000fe4000f8e00ff */
[----:B------:R-:W-:Y:S02]  /*4720*/  USEL UR4, UR31, UR38, !UP5 ;  /* 0x000000261f047287 */ /* 0x000fe4000e800000 */
[----:B------:R-:W-:Y:S02]  /*4730*/  USEL UR7, UR37, UR39, !UP6 ;  /* 0x0000002725077287 */ /* 0x000fe4000f000000 */
[----:B--2---:R-:W-:Y:S02]  /*4740*/  UIMAD.WIDE.U32 UR8, UR4, UR22, URZ ;  /* 0x00000016040872a5 */ /* 0x004fe4000f8e00ff */
[----:B------:R-:W-:Y:S01]  /*4750*/  UIMAD.WIDE.U32 UR10, UR7, UR22, URZ ;  /* 0x00000016070a72a5 */ /* 0x000fe2000f8e00ff */
[----:B------:R-:W-:Y:S02]  /*4760*/  UMOV UR5, UR19 ;  /* 0x0000001300057c82 */ /* 0x000fe40008000000 */
[----:B------:R-:W-:Y:S03]  /*4770*/  USHF.R.U32.HI UR6, URZ, UR46, UR5 ;  /* 0x0000002eff067299 */ /* 0x000fe60008011605 */
[----:B------:R-:W-:Y:S01]  /*4780*/  UMOV UR5, UR27 ;  /* 0x0000001b00057c82 */ /* 0x000fe20008000000 */
[----:B------:R-:W-:Y:S02]  /*4790*/  USEL UR6, UR13, UR6, !UP5 ;  /* 0x000000060d067287 */ /* 0x000fe4000e800000 */
[----:B------:R-:W-:Y:S03]  /*47a0*/  USHF.R.U32.HI UR12, URZ, UR49, UR5 ;  /* 0x00000031ff0c7299 */ /* 0x000fe60008011605 */
[----:B------:R-:W-:Y:S02]  /*47b0*/  UMOV UR5, UR9 ;  /* 0x0000000900057c82 */ /* 0x000fe40008000000 */
[----:B------:R-:W-:Y:S03]  /*47c0*/  @UP4 USHF.R.U32.HI UR4, URZ, UR23, UR5 ;  /* 0x00000017ff044299 */ /* 0x000fe60008011605 */
[----:B------:R-:W-:Y:S01]  /*47d0*/  UMOV UR5, UR11 ;  /* 0x0000000b00057c82 */ /* 0x000fe20008000000 */
[----:B------:R-:W-:Y:S02]  /*47e0*/  UIMAD UR4, UR45, UR4, URZ ;  /* 0x000000042d0472a4 */ /* 0x000fe4000f8e02ff */
[----:B------:R-:W-:Y:S02]  /*47f0*/  @UP4 USHF.R.U32.HI UR7, URZ, UR23, UR5 ;  /* 0x00000017ff074299 */ /* 0x000fe40008011605 */
[----:B------:R-:W-:Y:S02]  /*4800*/  UIMAD.WIDE.U32 UR10, UR6, UR22, URZ ;  /* 0x00000016060a72a5 */ /* 0x000fe4000f8e00ff */
[----:B------:R-:W-:Y:S02]  /*4810*/  USEL UR5, UR14, UR12, !UP6 ;  /* 0x0000000c0e057287 */ /* 0x000fe4000f000000 */
[----:B------:R-:W-:Y:S02]  /*4820*/  UIMAD UR8, UR45, UR7, URZ ;  /* 0x000000072d0872a4 */ /* 0x000fe4000f8e02ff */
[----:B------:R-:W-:Y:S03]  /*4830*/  UISETP.GE.AND UP0, UPT, UR6, UR4, UPT ;  /* 0x000000040600728c */ /* 0x000fe6000bf06270 */
[----:B------:R-:W-:Y:S01]  /*4840*/  UMOV UR4, UR11 ;  /* 0x0000000b00047c82 */ /* 0x000fe20008000000 */
[----:B------:R-:W-:Y:S02]  /*4850*/  UISETP.GE.OR UP0, UPT, UR5, UR8, UP0 ;  /* 0x000000080500728c */ /* 0x000fe40008706670 */
[----:B------:R-:W-:Y:S02]  /*4860*/  USHF.R.U32.HI UR4, URZ, UR23, UR4 ;  /* 0x00000017ff047299 */ /* 0x000fe40008011604 */
[----:B------:R-:W-:Y:S02]  /*4870*/  UIMAD.WIDE.U32 UR8, UR5, UR22, URZ ;  /* 0x00000016050872a5 */ /* 0x000fe4000f8e00ff */
[----:B------:R-:W-:Y:S04]  /*4880*/  USEL UR10, UR6, UR4, !UP4 ;  /* 0x00000004060a7287 */ /* 0x000fe8000e000000 */
[----:B------:R-:W-:Y:S01]  /*4890*/  UIADD3 UR11, UPT, UPT, -UR10, URZ, URZ ;  /* 0x000000ff0a0b7290 */ /* 0x000fe2000fffe1ff */
[----:B------:R-:W-:Y:S02]  /*48a0*/  @!UP0 UMOV UR4, UR9 ;  /* 0x0000000900048c82 */ /* 0x000fe40008000000 */
[----:B------:R-:W-:Y:S02]  /*48b0*/  @!UP0 USHF.R.U32.HI UR4, URZ, UR23, UR4 ;  /* 0x00000017ff048299 */ /* 0x000fe40008011604 */
[----:B------:R-:W-:Y:S02]  /*48c0*/  UIMAD UR8, UR45, UR11, UR6 ;  /* 0x0000000b2d0872a4 */ /* 0x000fe4000f8e0206 */
[----:B------:R-:W-:Y:S04]  /*48d0*/  @!UP0 USEL UR4, UR5, UR4, !UP4 ;  /* 0x0000000405048287 */ /* 0x000fe8000e000000 */
[----:B------:R-:W-:Y:S02]  /*48e0*/  @!UP0 UIMAD UR7, UR7, UR8, UR4 ;  /* 0x00000008070782a4 */ /* 0x000fe4000f8e0204 */
[----:B------:R-:W-:Y:S02]  /*48f0*/  @!UP0 UIADD3 UR9, UPT, UPT, UR10, -UR4, URZ ;  /* 0x800000040a098290 */ /* 0x000fe4000fffe0ff */
[----:B------:R-:W-:Y:S02]  /*4900*/  UIADD3 UR8, UPT, UPT, -UR6, URZ, URZ ;  /* 0x000000ff06087290 */ /* 0x000fe4000fffe1ff */
[----:B------:R-:W-:Y:S02]  /*4910*/  UIADD3 UR4, UPT, UPT, -UR5, URZ, URZ ;  /* 0x000000ff05047290 */ /* 0x000fe4000fffe1ff */
[----:B------:R-:W-:Y:S03]  /*4920*/  @!UP0 UIMAD UR6, UR9, UR45, UR5 ;  /* 0x0000002d090682a4 */ /* 0x000fe6000f8e0205 */
[----:B------:R-:W-:Y:S01]  /*4930*/  @!UP0 UMOV UR5, UR7 ;  /* 0x0000000700058c82 */ /* 0x000fe20008000000 */
[----:B------:R-:W-:Y:S02]  /*4940*/  UIMAD UR7, UR15, UR4, UR14 ;  /* 0x000000040f0772a4 */ /* 0x000fe4000f8e020e */
[----:B------:R-:W-:Y:S02]  /*4950*/  UIMAD UR4, UR50, UR8, UR13 ;  /* 0x00000008320472a4 */ /* 0x000fe4000f8e020d */
[----:B------:R-:W-:Y:S02]  /*4960*/  UIMAD UR14, UR5, UR15, UR7 ;  /* 0x0000000f050e72a4 */ /* 0x000fe4000f8e0207 */
[----:B------:R-:W-:Y:S11]  /*4970*/  UIMAD UR13, UR6, UR50, UR4 ;  /* 0x00000032060d72a4 */ /* 0x000ff6000f8e0204 */
[----:B------:R-:W-:Y:S01]  /*4980*/  @!UPT UIADD3 URZ, UPT, UPT, URZ, URZ, URZ ;  /* 0x000000fffffff290 */ /* 0x000fe2000fffe0ff */
.L_x_78:
[----:B------:R-:W4:Y:S01]  /*4990*/  @!UP3 LDCU.128 UR8, c[0x0][0xb10] ;  /* 0x00016200ff08b7ac */ /* 0x000f220008000c00 */
[----:B------:R-:W-:Y:S01]  /*49a0*/  IMAD.MOV.U32 R10, RZ, RZ, 0x1 ;  /* 0x00000001ff0a7424 */ /* 0x000fe200078e00ff */
[C---:B-1----:R-:W-:Y:S02]  /*49b0*/  ISETP.NE.U32.AND P1, PT, R4.reuse, RZ, PT ;  /* 0x000000ff0400720c */ /* 0x042fe40003f25070 */
[----:B------:R-:W-:Y:S02]  /*49c0*/  ISETP.NE.U32.AND P0, PT, R4, RZ, PT ;  /* 0x000000ff0400720c */ /* 0x000fe40003f05070 */
[C---:B------:R-:W-:Y:S01]  /*49d0*/  ISETP.NE.AND.EX P1, PT, R5.reuse, RZ, PT, P1 ;  /* 0x000000ff0500720c */ /* 0x040fe20003f25310 */
[----:B------:R-:W1:Y:S01]  /*49e0*/  @!UP3 LDCU UR5, c[0x0][0xb0c] ;  /* 0x00016180ff05b7ac */ /* 0x000e620008000800 */
[----:B------:R-:W-:Y:S02]  /*49f0*/  ISETP.NE.AND.EX P0, PT, R5, RZ, PT, P0 ;  /* 0x000000ff0500720c */ /* 0x000fe40003f05300 */
[----:B------:R-:W-:Y:S01]  /*4a00*/  SHF.L.U32 R10, R10, 0x1f, RZ ;  /* 0x0000001f0a0a7819 */ /* 0x000fe200000006ff */
[----:B------:R-:W-:Y:S02]  /*4a10*/  USHF.L.U32 UR43, UR16, 0x6, URZ ;  /* 0x00000006102b7899 */ /* 0x000fe400080006ff */
[----:B------:R-:W-:Y:S02]  /*4a20*/  USHF.L.U32 UR42, UR20, 0x8, URZ ;  /* 0x00000008142a7899 */ /* 0x000fe400080006ff */
[----:B----4-:R-:W-:Y:S07]  /*4a30*/  UIMAD.WIDE.U32 UR6, UR14, UR8, URZ ;  /* 0x000000080e0672a5 */ /* 0x010fee000f8e00ff */
[----:B------:R-:W-:Y:S01]  /*4a40*/  @!UP3 UMOV UR4, UR7 ;  /* 0x000000070004bc82 */ /* 0x000fe20008000000 */
[----:B-1----:R-:W-:Y:S02]  /*4a50*/  @!UP3 UISETP.NE.AND UP0, UPT, UR5, 0x1, UPT ;  /* 0x000000010500b88c */ /* 0x002fe4000bf05270 */
[----:B------:R-:W-:Y:S02]  /*4a60*/  @!UP3 USHF.R.U32.HI UR4, URZ, UR9, UR4 ;  /* 0x00000009ff04b299 */ /* 0x000fe40008011604 */
[----:B------:R-:W-:Y:S02]  /*4a70*/  UIMAD.WIDE.U32 UR6, UR13, UR11, URZ ;  /* 0x0000000b0d0672a5 */ /* 0x000fe4000f8e00ff */
[----:B------:R-:W-:Y:S02]  /*4a80*/  @!UP3 USEL UR8, UR14, UR4, !UP0 ;  /* 0x000000040e08b287 */ /* 0x000fe4000c000000 */
[----:B------:R-:W-:Y:S03]  /*4a90*/  @!UP3 UISETP.NE.AND UP0, UPT, UR10, 0x1, UPT ;  /* 0x000000010a00b88c */ /* 0x000fe6000bf05270 */
[----:B------:R-:W-:Y:S02]  /*4aa0*/  @!UP3 UMOV UR6, UR7 ;  /* 0x000000070006bc82 */ /* 0x000fe40008000000 */
[----:B------:R-:W1:Y:S02]  /*4ab0*/  @!UP3 LDCU UR4, c[0x0][0xb20] ;  /* 0x00016400ff04b7ac */ /* 0x000e640008000800 */
[----:B-1----:R-:W-:Y:S04]  /*4ac0*/  @!UP3 USHF.R.U32.HI UR6, URZ, UR4, UR6 ;  /* 0x00000004ff06b299 */ /* 0x002fe80008011606 */
[----:B------:R-:W-:Y:S04]  /*4ad0*/  @!UP3 USEL UR6, UR13, UR6, !UP0 ;  /* 0x000000060d06b287 */ /* 0x000fe8000c000000 */
[----:B------:R-:W-:Y:S02]  /*4ae0*/  @!UP3 UIADD3 UR4, UPT, UPT, -UR8, UR6, URZ ;  /* 0x000000060804b290 */ /* 0x000fe4000fffe1ff */
[----:B------:R-:W-:Y:S02]  /*4af0*/  @!UP3 UIADD3 UR6, UPT, UPT, UR8, -UR6, URZ ;  /* 0x800000060806b290 */ /* 0x000fe4000fffe0ff */
[----:B------:R-:W-:Y:S02]  /*4b00*/  @!UP3 UIMAD UR14, UR4, UR5, UR14 ;  /* 0x00000005040eb2a4 */ /* 0x000fe4000f8e020e */
[----:B------:R-:W-:Y:S01]  /*4b10*/  @!UP3 UIMAD UR13, UR6, UR10, UR13 ;  /* 0x0000000a060db2a4 */ /* 0x000fe2000f8e020d */
[----:B------:R-:W-:Y:S11]  /*4b20*/  BRA.U UP1, `(.L_x_79) ;  /* 0x0000000101107547 */ /* 0x000ff6000b800000 */
[----:B---3--:R-:W-:Y:S04]  /*4b30*/  MOV R0, UR54 ;  /* 0x0000003600007c02 */ /* 0x008fe80008000f00 */
[----:B------:R-:W-:Y:S04]  /*4b40*/  SHF.L.U32 R9, R0, 0x1f, RZ ;  /* 0x0000001f00097819 */ /* 0x000fe800000006ff */
[----:B------:R-:W1:Y:S02]  /*4b50*/  SYNCS.PHASECHK.TRANS64.TRYWAIT P2, [UR21+0x68], R9 ;  /* 0x00006809ff0075a7 */ /* 0x000e640008041115 */
[----:B-1----:R-:W-:Y:S05]  /*4b60*/  @!P2 BRA `(.L_x_80) ;  /* 0x00000064007ca947 */ /* 0x002fea0003800000 */
.L_x_79:
[----:B------:R-:W-:Y:S05]  /*4b70*/  @!P1 BRA `(.L_x_81) ;  /* 0x0000000000309947 */ /* 0x000fea0003800000 */
[----:B------:R-:W-:Y:S01]  /*4b80*/  ISETP.NE.U32.AND P1, PT, R2, RZ, PT ;  /* 0x000000ff0200720c */ /* 0x000fe20003f25070 */
[----:B------:R-:W4:Y:S01]  /*4b90*/  LDCU.64 UR4, c[0x0][0x358] ;  /* 0x00006b00ff0477ac */ /* 0x000f220008000a00 */
[----:B------:R-:W-:Y:S02]  /*4ba0*/  IMAD.MOV.U32 R68, RZ, RZ, 0x1 ;  /* 0x00000001ff447424 */ /* 0x000fe400078e00ff */
[----:B------:R-:W-:Y:S11]  /*4bb0*/  ISETP.NE.AND.EX P1, PT, R3, RZ, PT, P1 ;  /* 0x000000ff0300720c */ /* 0x000ff60003f25310 */
[----:B------:R-:W-:Y:S02]  /*4bc0*/  @!UPT UIADD3 URZ, UPT, UPT, URZ, URZ, URZ ;  /* 0x000000fffffff290 */ /* 0x000fe4000fffe0ff */
[----:B-1----:R-:W1:Y:S01]  /*4bd0*/  @P1 LDC.64 R8, c[0x0][0x888] ;  /* 0x00022200ff081b82 */ /* 0x002e620000000a00 */
[----:B---3--:R-:W-:Y:S04]  /*4be0*/  @P1 IMAD R0, R4, UR36, RZ ;  /* 0x0000002404001c24 */ /* 0x008fe8000f8e02ff */
[----:B-1----:R-:W-:Y:S04]  /*4bf0*/  @P1 IMAD.WIDE R8, R0, 0x4, R8 ;  /* 0x0000000400081825 */ /* 0x002fe800078e0208 */
[----:B------:R-:W-:Y:S01]  /*4c00*/  HFMA2 R0, -RZ, RZ, 0, 5.9604644775390625e-08 ;  /* 0x00000001ff007431 */ /* 0x000fe200000001ff */
[----:B----45:R4:W5:Y:S04]  /*4c10*/  @P1 LDG.E R26, desc[UR4][R8.64] ;  /* 0x00000004081a1981 */ /* 0x030968000c1e1900 */
[----:B------:R-:W-:Y:S01]  /*4c20*/  @!P1 PRMT R68, R0, 0x7610, R68 ;  /* 0x0000761000449816 */ /* 0x000fe20000000044 */
[----:B----4-:R-:W1:Y:S06]  /*4c30*/  @!P1 LDC R26, c[0x0][0x880] ;  /* 0x00022000ff1a9b82 */ /* 0x010e6c0000000800 */
.L_x_81:
[----:B-1---5:R-:W-:Y:S01]  /*4c40*/  @!P0 FSETP.EQ.AND P1, PT, R26, RZ, PT ;  /* 0x000000ff1a00820b */ /* 0x022fe20003f22000 */
[----:B------:R-:W-:Y:S01]  /*4c50*/  @!UPT UIADD3 URZ, UPT, UPT, URZ, URZ, URZ ;  /* 0x000000fffffff290 */ /* 0x000fe2000fffe0ff */
[----:B------:R-:W-:Y:S11]  /*4c60*/  @!P0 BRA `(.L_x_82) ;  /* 0x0000000000188947 */ /* 0x000ff60003800000 */
[----:B------:R-:W-:Y:S02]  /*4c70*/  LOP3.LUT P0, RZ, R68, 0xff, RZ, 0xc0, !PT ;  /* 0x000000ff44ff7812 */ /* 0x000fe4000780c0ff */
[----:B------:R-:W-:Y:S04]  /*4c80*/  ISETP.NE.U32.AND P1, PT, R2, RZ, PT ;  /* 0x000000ff0200720c */ /* 0x000fe80003f25070 */
[----:B------:R-:W-:Y:S04]  /*4c90*/  ISETP.NE.AND.EX P1, PT, R3, RZ, PT, P1 ;  /* 0x000000ff0300720c */ /* 0x000fe80003f25310 */
[----:B------:R-:W-:Y:S03]  /*4ca0*/  PLOP3.LUT P1, PT, P1, PT, PT, 0x8, 0x80 ;  /* 0x000000000080781c */ /* 0x000fe60000f2e170 */
[----:B------:R-:W-:Y:S11]  /*4cb0*/  @P0 FSETP.EQ.AND P1, PT, R26, RZ, PT ;  /* 0x000000ff1a00020b */ /* 0x000ff60003f22000 */
[----:B------:R-:W-:Y:S02]  /*4cc0*/  @!UPT UIADD3 URZ, UPT, UPT, URZ, URZ, URZ ;  /* 0x000000fffffff290 */ /* 0x000fe4000fffe0ff */
.L_x_82:
[----:B------:R-:W1:Y:S01]  /*4cd0*/  SYNCS.PHASECHK.TRANS64.TRYWAIT P2, [UR21+0x40], R10 ;  /* 0x0000400aff0075a7 */ /* 0x000e620008041115 */
[----:B------:R-:W-:Y:S04]  /*4ce0*/  ELECT P0, URZ, PT ;  /* 0x0000000000ff782f */ /* 0x000fe80003800000 */
[----:B------:R-:W-:Y:S11]  /*4cf0*/  PLOP3.LUT P1, PT, P1, P0, PT, 0xf2, 0x2f ;  /* 0x00000000002f781c */ /* 0x000ff60000f21e72 */
[----:B------:R-:W-:Y:S02]  /*4d00*/  @!UPT UIADD3 URZ, UPT, UPT, URZ, URZ, URZ ;  /* 0x000000fffffff290 */ /* 0x000fe4000fffe0ff */
[----:B------:R-:W-:Y:S05]  /*4d10*/  @!P1 IADD3 R6, P0, PT, R16, 0x580, RZ ;  /* 0x0000058010069810 */ /* 0x000fea0007f1e0ff */
[----:B---3--:R-:W-:Y:S01]  /*4d20*/  @!P1 IMAD.X R0, RZ, RZ, R17, P0 ;  /* 0x000000ffff009224 */ /* 0x008fe200000e0611 */
[----:B-1----:R-:W-:Y:S07]  /*4d30*/  @!P2 BRA `(.L_x_83) ;  /* 0x000000640020a947 */ /* 0x002fee0003800000 */
.L_x_202:
[----:B------:R-:W-:Y:S01]  /*4d40*/  @!P1 R2UR UR5, R6 ;  /* 0x00000000060592ca */ /* 0x000fe200000e0000 */
[----:B------:R-:W-:Y:S01]  /*4d50*/  VOTEU.ALL UP0, P1 ;  /* 0x0000000000ff7886 */ /* 0x000fe20000800000 */
[----:B------:R-:W-:Y:S01]  /*4d60*/  @!P1 R2UR UR4, R0 ;  /* 0x00000000000492ca */ /* 0x000fe200000e0000 */
[----:B------:R-:W-:Y:S01]  /*4d70*/  @!P1 IMAD.MOV.U32 R0, RZ, RZ, 0x2000 ;  /* 0x00002000ff009424 */ /* 0x000fe200078e00ff */
[----:B------:R-:W-:Y:S01]  /*4d80*/  UMOV UR8, 0x0 ;  /* 0x0000000000087882 */ /* 0x000fe20000000000 */
[----:B------:R-:W-:Y:S01]  /*4d90*/  UMOV UR9, 0x10000000 ;  /* 0x1000000000097882 */ /* 0x000fe20000000000 */
[----:B------:R-:W-:Y:S01]  /*4da0*/  @!UP0 UIADD3 UR40, UPT, UPT, UR21, 0x400, URZ ;  /* 0x0000040015288890 */ /* 0x000fe2000fffe0ff */
[----:B------:R-:W-:Y:S01]  /*4db0*/  @!P1 IADD3 R6, P0, PT, R16, 0x580, RZ ;  /* 0x0000058010069810 */ /* 0x000fe20007f1e0ff */
[----:B------:R-:W-:Y:S01]  /*4dc0*/  VOTEU.ALL UP0, P1 ;  /* 0x0000000000ff7886 */ /* 0x000fe20000800000 */
[----:B------:R-:W-:Y:S01]  /*4dd0*/  UMOV UR44, UR36 ;  /* 0x00000024002c7c82 */ /* 0x000fe20008000000 */
[----:B------:R-:W-:Y:S03]  /*4de0*/  UPRMT UR6, UR52, 0x654, UR41 ;  /* 0x0000065434067896 */ /* 0x000fe60008000029 */
[----:B------:R-:W-:Y:S02]  /*4df0*/  IMAD.U32 R8, RZ, RZ, UR5 ;  /* 0x00000005ff087e24 */ /* 0x000fe4000f8e00ff */
[----:B-1----:R-:W-:Y:S03]  /*4e00*/  IMAD.U32 R9, RZ, RZ, UR4 ;  /* 0x00000004ff097e24 */ /* 0x002fe6000f8e00ff */
[----:B------:R-:W-:Y:S02]  /*4e10*/  @!P1 R2UR UR4, R8 ;  /* 0x00000000080492ca */ /* 0x000fe400000e0000 */
[----:B------:R-:W-:Y:S11]  /*4e20*/  @!P1 R2UR UR5, R9 ;  /* 0x00000000090592ca */ /* 0x000ff600000e0000 */
[----:B------:R-:W-:Y:S02]  /*4e30*/  @!UPT UIADD3 URZ, UPT, UPT, URZ, URZ, URZ ;  /* 0x000000fffffff290 */ /* 0x000fe4000fffe0ff */
[----:B------:R1:W-:Y:S01]  /*4e40*/  @!UP0 UTMALDG.3D [UR40], [UR4], desc[UR8] ;  /* 0x00000828040085b4 */ /* 0x0003e20008011000 */
[----:B------:R3:W-:Y:S01]  /*4e50*/  @!P1 SYNCS.ARRIVE.TRANS64.RED.A0TR RZ, [UR21+0x20], R0 ;  /* 0x00002000ffff99a7 */ /* 0x0007e20008300415 */
[----:B------:R-:W-:Y:S01]  /*4e60*/  SYNCS.ARRIVE.TRANS64.RED.A1T0 RZ, [UR6], RZ ;  /* 0x000000ffffff79a7 */ /* 0x000fe20008100406 */
[----:B---3--:R-:W-:Y:S01]  /*4e70*/  @!P1 IMAD.X R0, RZ, RZ, R17, P0 ;  /* 0x000000ffff009224 */ /* 0x008fe200000e0611 */
[----:B------:R-:W3:Y:S02]  /*4e80*/  SYNCS.PHASECHK.TRANS64.TRYWAIT P2, [UR21+0x48], R10 ;  /* 0x0000480aff0075a7 */ /* 0x000ee40008041115 */
[----:B-1-3--:R-:W-:Y:S05]  /*4e90*/  @!P2 BRA `(.L_x_84) ;  /* 0x0000006000e0a947 */ /* 0x00afea0003800000 */
.L_x_204:
        /* <DEDUP_REMOVED lines=8> */
[----:B------:R-:W-:Y:S01]  /*4f20*/  @!UP0 UIADD3 UR32, UPT, UPT, UR21, 0x2400, URZ ;  /* 0x0000240015208890 */ /* 0x000fe2000fffe0ff */
[----:B------:R-:W-:Y:S01]  /*4f30*/  VOTEU.ALL UP0, P1 ;  /* 0x0000000000ff7886 */ /* 0x000fe20000800000 */
[----:B------:R-:W-:Y:S01]  /*4f40*/  UMOV UR35, UR43 ;  /* 0x0000002b00237c82 */ /* 0x000fe20008000000 */
[----:B------:R-:W-:Y:S02]  /*4f50*/  UPRMT UR7, UR52, 0x654, UR33 ;  /* 0x0000065434077896 */ /* 0x000fe40008000021 */
        /* <DEDUP_REMOVED lines=11> */
.L_x_206:
        /* <DEDUP_REMOVED lines=11> */
[----:B------:R-:W-:Y:S02]  /*50c0*/  UMOV UR28, UR36 ;  /* 0x00000024001c7c82 */ /* 0x000fe40008000000 */
[----:B------:R-:W-:Y:S01]  /*50d0*/  IMAD.U32 R8, RZ, RZ, UR5 ;  /* 0x00000005ff087e24 */ /* 0x000fe2000f8e00ff */
[----:B------:R-:W-:Y:S01]  /*50e0*/  UPRMT UR29, UR52, 0x654, UR25 ;  /* 0x00000654341d7896 */ /* 0x000fe20008000019 */
        /* <DEDUP_REMOVED lines=10> */
.L_x_208:
[----:B------:R-:W-:Y:S01]  /*5190*/  @!P1 R2UR UR5, R6 ;  /* 0x00000000060592ca */ /* 0x000fe200000e0000 */
[----:B------:R-:W-:Y:S01]  /*51a0*/  VOTEU.ALL UP0, P1 ;  /* 0x0000000000ff7886 */ /* 0x000fe20000800000 */
[----:B------:R-:W-:Y:S01]  /*51b0*/  @!P1 R2UR UR4, R0 ;  /* 0x00000000000492ca */ /* 0x000fe200000e0000 */
[----:B------:R-:W-:Y:S01]  /*51c0*/  @!P1 IMAD.MOV.U32 R0, RZ, RZ, 0x2000 ;  /* 0x00002000ff009424 */ /* 0x000fe200078e00ff */
[----:B------:R-:W-:Y:S01]  /*51d0*/  UMOV UR8, 0x0 ;  /* 0x0000000000087882 */ /* 0x000fe20000000000 */
[----:B------:R-:W-:Y:S01]  /*51e0*/  UMOV UR9, 0x10000000 ;  /* 0x1000000000097882 */ /* 0x000fe20000000000 */
[----:B------:R-:W-:Y:S01]  /*51f0*/  @!UP0 UIADD3 UR18, UPT, UPT, UR42, 0x60, URZ ;  /* 0x000000602a128890 */ /* 0x000fe2000fffe0ff */
[----:B-1----:R-:W-:Y:S01]  /*5200*/  SHF.L.U32 R9, RZ, 0x1f, RZ ;  /* 0x0000001fff097819 */ /* 0x002fe200000006ff */
[----:B------:R-:W-:Y:S01]  /*5210*/  @!UP0 UIADD3 UR16, UPT, UPT, UR21, 0x6400, URZ ;  /* 0x0000640015108890 */ /* 0x000fe2000fffe0ff */
[----:B------:R-:W-:Y:S01]  /*5220*/  @!P1 IADD3 R8, P0, PT, R16, 0x580, RZ ;  /* 0x0000058010089810 */ /* 0x000fe20007f1e0ff */
[----:B------:R-:W-:Y:S01]  /*5230*/  VOTEU.ALL UP0, P1 ;  /* 0x0000000000ff7886 */ /* 0x000fe20000800000 */
[----:B------:R-:W-:Y:S01]  /*5240*/  UMOV UR19, UR43 ;  /* 0x0000002b00137c82 */ /* 0x000fe20008000000 */
[----:B------:R-:W-:Y:S01]  /*5250*/  UMOV UR20, UR36 ;  /* 0x0000002400147c82 */ /* 0x000fe20008000000 */
[----:B------:R-:W-:Y:S01]  /*5260*/  IMAD.U32 R18, RZ, RZ, UR5 ;  /* 0x00000005ff127e24 */ /* 0x000fe2000f8e00ff */
[----:B------:R-:W-:Y:S01]  /*5270*/  UPRMT UR24, UR52, 0x654, UR17 ;  /* 0x0000065434187896 */ /* 0x000fe20008000011 */
[----:B------:R-:W-:Y:S02]  /*5280*/  IMAD.U32 R19, RZ, RZ, UR4 ;  /* 0x00000004ff137e24 */ /* 0x000fe4000f8e00ff */
[----:B------:R-:W-:Y:S01]  /*5290*/  @!P1 IMAD.X R6, RZ, RZ, R17, P0 ;  /* 0x000000ffff069224 */ /* 0x000fe200000e0611 */
[----:B------:R-:W-:Y:S02]  /*52a0*/  @!P1 R2UR UR4, R18 ;  /* 0x00000000120492ca */ /* 0x000fe400000e0000 */
[----:B------:R-:W-:Y:S11]  /*52b0*/  @!P1 R2UR UR5, R19 ;  /* 0x00000000130592ca */ /* 0x000ff600000e0000 */
[----:B------:R-:W-:Y:S02]  /*52c0*/  @!UPT UIADD3 URZ, UPT, UPT, URZ, URZ, URZ ;  /* 0x000000fffffff290 */ /* 0x000fe4000fffe0ff */
[----:B------:R1:W-:Y:S01]  /*52d0*/  @!UP0 UTMALDG.3D [UR16], [UR4], desc[UR8] ;  /* 0x00000810040085b4 */ /* 0x0003e20008011000 */
[----:B------:R1:W-:Y:S01]  /*52e0*/  @!P1 SYNCS.ARRIVE.TRANS64.RED.A0TR RZ, [UR21+0x38], R0 ;  /* 0x00003800ffff99a7 */ /* 0x0003e20008300415 */
[----:B------:R-:W-:Y:S01]  /*52f0*/  SYNCS.ARRIVE.TRANS64.RED.A1T0 RZ, [UR24], RZ ;  /* 0x000000ffffff79a7 */ /* 0x000fe20008100418 */
[----:B------:R-:W3:Y:S02]  /*5300*/  SYNCS.PHASECHK.TRANS64.TRYWAIT P2, [UR21+0x40], R9 ;  /* 0x00004009ff0075a7 */ /* 0x000ee40008041115 */
[----:B-1-3--:R-:W-:Y:S05]  /*5310*/  @!P2 BRA `(.L_x_87) ;  /* 0x000000600008a947 */ /* 0x00afea0003800000 */
.L_x_210:
[----:B------:R-:W-:Y:S01]  /*5320*/  @!P1 R2UR UR5, R8 ;  /* 0x00000000080592ca */ /* 0x000fe200000e0000 */
[----:B------:R-:W-:Y:S01]  /*5330*/  VOTEU.ALL UP0, P1 ;  /* 0x0000000000ff7886 */ /* 0x000fe20000800000 */
[----:B------:R-:W-:Y:S01]  /*5340*/  @!P1 R2UR UR4, R6 ;  /* 0x00000000060492ca */ /* 0x000fe200000e0000 */
[----:B-1----:R-:W-:Y:S01]  /*5350*/  @!P1 IMAD.MOV.U32 R0, RZ, RZ, 0x2000 ;  /* 0x00002000ff009424 */ /* 0x002fe200078e00ff */
        /* <DEDUP_REMOVED lines=9> */
[----:B------:R-:W-:Y:S01]  /*53f0*/  UMOV UR12, UR36 ;  /* 0x00000024000c7c82 */ /* 0x000fe20008000000 */
        /* <DEDUP_REMOVED lines=10> */
.L_x_212:
        /* <DEDUP_REMOVED lines=24> */
.L_x_214:
[----:B------:R-:W-:Y:S01]  /*5620*/  @!P1 R2UR UR5, R8 ;  /* 0x00000000080592ca */ /* 0x000fe200000e0000 */
[----:B------:R-:W-:Y:S01]  /*5630*/  VOTEU.ALL UP0, P1 ;  /* 0x0000000000ff7886 */ /* 0x000fe20000800000 */
[----:B------:R-:W-:Y:S01]  /*5640*/  @!P1 R2UR UR4, R6 ;  /* 0x00000000060492ca */ /* 0x000fe200000e0000 */
[----:B-1----:R-:W-:Y:S01]  /*5650*/  @!P1 IMAD.MOV.U32 R0, RZ, RZ, 0x2000 ;  /* 0x00002000ff009424 */ /* 0x002fe200078e00ff */
[----:B------:R-:W-:Y:S01]  /*5660*/  UMOV UR6, 0x0 ;  /* 0x0000000000067882 */ /* 0x000fe20000000000 */
[----:B------:R-:W-:Y:S01]  /*5670*/  UMOV UR7, 0x10000000 ;  /* 0x1000000000077882 */ /* 0x000fe20000000000 */
[----:B------:R-:W-:Y:S01]  /*5680*/  @!UP0 UIADD3 UR10, UPT, UPT, UR42, 0xc0, URZ ;  /* 0x000000c02a0a8890 */ /* 0x000fe2000fffe0ff */
[----:B------:R-:W-:Y:S01]  /*5690*/  VIADD R14, R14, 0x1 ;  /* 0x000000010e0e7836 */ /* 0x000fe20000000000 */
[----:B------:R-:W-:Y:S01]  /*56a0*/  @!UP0 UIADD3 UR8, UPT, UPT, UR21, 0x4400, URZ ;  /* 0x0000440015088890 */ /* 0x000fe2000fffe0ff */
[----:B------:R-:W-:Y:S01]  /*56b0*/  VOTEU.ALL UP0, P1 ;  /* 0x0000000000ff7886 */ /* 0x000fe20000800000 */
[----:B------:R-:W-:Y:S01]  /*56c0*/  UMOV UR9, UR25 ;  /* 0x0000001900097c82 */ /* 0x000fe20008000000 */
[----:B------:R-:W-:Y:S02]  /*56d0*/  UMOV UR11, UR43 ;  /* 0x0000002b000b7c82 */ /* 0x000fe40008000000 */
[----:B------:R-:W-:Y:S01]  /*56e0*/  IMAD.U32 R18, RZ, RZ, UR5 ;  /* 0x00000005ff127e24 */ /* 0x000fe2000f8e00ff */
[----:B------:R-:W-:Y:S01]  /*56f0*/  UMOV UR12, UR36 ;  /* 0x00000024000c7c82 */ /* 0x000fe20008000000 */
[----:B------:R-:W-:Y:S03]  /*5700*/  IMAD.U32 R19, RZ, RZ, UR4 ;  /* 0x00000004ff137e24 */ /* 0x000fe6000f8e00ff */
        /* <DEDUP_REMOVED lines=8> */
.L_x_216:
[----:B------:R-:W-:Y:S01]  /*5790*/  @!P1 IADD3 R6, P0, PT, R16, 0x580, RZ ;  /* 0x0000058010069810 */ /* 0x000fe20007f1e0ff */
[----:B------:R-:W-:Y:S01]  /*57a0*/  VOTEU.ALL UP0, P1 ;  /* 0x0000000000ff7886 */ /* 0x000fe20000800000 */
[----:B------:R-:W-:Y:S01]  /*57b0*/  UMOV UR6, 0x0 ;  /* 0x0000000000067882 */ /* 0x000fe20000000000 */
[----:B------:R-:W-:Y:S01]  /*57c0*/  UMOV UR7, 0x10000000 ;  /* 0x1000000000077882 */ /* 0x000fe20000000000 */
[----:B------:R-:W-:Y:S01]  /*57d0*/  @!P1 R2UR UR5, R6 ;  /* 0x00000000060592ca */ /* 0x000fe200000e0000 */
[----:B-1----:R-:W-:Y:S01]  /*57e0*/  @!P1 IMAD.X R0, RZ, RZ, R17, P0 ;  /* 0x000000ffff009224 */ /* 0x002fe200000e0611 */
[----:B------:R-:W-:Y:S01]  /*57f0*/  @!UP0 UIADD3 UR10, UPT, UPT, UR42, 0xe0, URZ ;  /* 0x000000e02a0a8890 */ /* 0x000fe2000fffe0ff */
[----:B------:R-:W-:Y:S01]  /*5800*/  R2UR UR18, R70 ;  /* 0x00000000461272ca */ /* 0x000fe200000e0000 */
[----:B------:R-:W-:Y:S01]  /*5810*/  @!UP0 UIADD3 UR8, UPT, UPT, UR21, 0x6400, URZ ;  /* 0x0000640015088890 */ /* 0x000fe2000fffe0ff */
[----:B------:R-:W-:Y:S01]  /*5820*/  R2UR UR16, R71 ;  /* 0x00000000471072ca */ /* 0x000fe200000e0000 */
[----:B------:R-:W-:Y:S01]  /*5830*/  VOTEU.ALL UP0, P1 ;  /* 0x0000000000ff7886 */ /* 0x000fe20000800000 */
[----:B------:R-:W-:Y:S01]  /*5840*/  @!P1 R2UR UR4, R0 ;  /* 0x00000000000492ca */ /* 0x000fe200000e0000 */
[----:B------:R-:W-:Y:S01]  /*5850*/  UMOV UR9, UR17 ;  /* 0x0000001100097c82 */ /* 0x000fe20008000000 */
[----:B------:R-:W-:Y:S01]  /*5860*/  UMOV UR11, UR43 ;  /* 0x0000002b000b7c82 */ /* 0x000fe20008000000 */
[----:B------:R-:W-:Y:S01]  /*5870*/  UMOV UR12, UR36 ;  /* 0x00000024000c7c82 */ /* 0x000fe20008000000 */
[C---:B------:R-:W-:Y:S01]  /*5880*/  ISETP.NE.AND P0, PT, R14.reuse, 0x2, PT ;  /* 0x000000020e00780c */ /* 0x040fe20003f05270 */
[----:B------:R-:W-:Y:S01]  /*5890*/  UPLOP3.LUT UP1, UPT, UPT, UPT, UPT, 0x80, 0x8 ;  /* 0x000000000008789c */ /* 0x000fe20003f2f070 */
[----:B------:R-:W-:Y:S01]  /*58a0*/  IMAD.U32 R8, RZ, RZ, UR5 ;  /* 0x00000005ff087e24 */ /* 0x000fe2000f8e00ff */
[----:B------:R-:W-:Y:S01]  /*58b0*/  UMOV UR36, UR30 ;  /* 0x0000001e00247c82 */ /* 0x000fe20008000000 */
[----:B------:R-:W-:Y:S01]  /*58c0*/  SEL R0, RZ, 0x1, P0 ;  /* 0x00000001ff007807 */ /* 0x000fe20000000000 */
[----:B------:R-:W-:Y:S01]  /*58d0*/  UIADD3 UR20, UPT, UPT, UR13, UR18, URZ ;  /* 0x000000120d147290 */ /* 0x000fe2000fffe0ff */
[----:B------:R-:W-:Y:S01]  /*58e0*/  SEL R14, R14, RZ, P0 ;  /* 0x000000ff0e0e7207 */ /* 0x000fe20000000000 */
[----:B------:R-:W-:Y:S01]  /*58f0*/  UIADD3 UR16, UPT, UPT, UR14, UR16, URZ ;  /* 0x000000100e107290 */ /* 0x000fe2000fffe0ff */
[----:B------:R-:W-:Y:S01]  /*5900*/  LOP3.LUT R13, R13, R0, RZ, 0x3c, !PT ;  /* 0x000000000d0d7212 */ /* 0x000fe200078e3cff */
[----:B------:R-:W-:Y:S01]  /*5910*/  IMAD.U32 R9, RZ, RZ, UR4 ;  /* 0x00000004ff097e24 */ /* 0x000fe2000f8e00ff */
[----:B------:R-:W-:Y:S04]  /*5920*/  @!P1 R2UR UR4, R8 ;  /* 0x00000000080492ca */ /* 0x000fe800000e0000 */
[----:B------:R-:W-:Y:S11]  /*5930*/  @!P1 R2UR UR5, R9 ;  /* 0x00000000090592ca */ /* 0x000ff600000e0000 */
[----:B------:R-:W-:Y:S02]  /*5940*/  @!UPT UIADD3 URZ, UPT, UPT, URZ, URZ, URZ ;  /* 0x000000fffffff290 */ /* 0x000fe4000fffe0ff */
[----:B------:R3:W-:Y:S01]  /*5950*/  @!UP0 UTMALDG.3D [UR8], [UR4], desc[UR6] ;  /* 0x00000608040085b4 */ /* 0x0007e20008011000 */
[----:B------:R3:W-:Y:S01]  /*5960*/  @!P1 SYNCS.ARRIVE.TRANS64.RED.A0TR RZ, [UR21+0x38], R7 ;  /* 0x00003807ffff99a7 */ /* 0x0007e20008300415 */
[----:B------:R-:W-:Y:S01]  /*5970*/  SYNCS.ARRIVE.TRANS64.RED.A1T0 RZ, [UR24], RZ ;  /* 0x000000ffffff79a7 */ /* 0x000fe20008100418 */
[----:B------:R-:W-:Y:S05]  /*5980*/  BRA.U UP2, `(.L_x_91) ;  /* 0xffffffe902e07547 */ /* 0x000fea000b83ffff */
[----:B------:R-:W1:Y:S02]  /*5990*/  SYNCS.PHASECHK.TRANS64.TRYWAIT P0, [UR21+0x40], R10 ;  /* 0x0000400aff0075a7 */ /* 0x000e640008001115 */
[----:B-1----:R-:W-:Y:S05]  /*59a0*/  @!P0 BRA `(.L_x_92) ;  /* 0x0000005800c48947 */ /* 0x002fea0003800000 */
.L_x_218:
[----:B------:R-:W4:Y:S02]  /*59b0*/  SYNCS.PHASECHK.TRANS64.TRYWAIT P0, [UR21+0x48], R10 ;  /* 0x0000480aff0075a7 */ /* 0x000f240008001115 */
[----:B----4-:R-:W-:Y:S05]  /*59c0*/  @!P0 BRA `(.L_x_93) ;  /* 0x0000005800d48947 */ /* 0x010fea0003800000 */
.L_x_220:
[----:B------:R-:W4:Y:S01]  /*59d0*/  SYNCS.PHASECHK.TRANS64.TRYWAIT P0, [UR21+0x50], R10 ;  /* 0x0000500aff0075a7 */ /* 0x000f220008001115 */
[----:B------:R-:W-:Y:S01]  /*59e0*/  HFMA2 R0, -RZ, RZ, 0, 5.9604644775390625e-08 ;  /* 0x00000001ff007431 */ /* 0x000fe200000001ff */
[----:B----4-:R-:W-:Y:S06]  /*59f0*/  @!P0 BRA `(.L_x_94) ;  /* 0x0000005800e08947 */ /* 0x010fec0003800000 */
.L_x_222:
[----:B------:R-:W-:Y:S02]  /*5a00*/  MOV R2, UR21 ;  /* 0x0000001500027c02 */ /* 0x000fe40008000f00 */
[----:B-1----:R-:W-:-:S07]  /*5a10*/  SHF.L.U32 R3, R0, 0x1f, RZ ;  /* 0x0000001f00037819 */ /* 0x002fce00000006ff */
.L_x_95:
[----:B-1----:R1:W4:Y:S02]  /*5a20*/  SYNCS.PHASECHK.TRANS64.TRYWAIT P0, [R2+URZ+0x58], R3 ;  /* 0x00005803020075a7 */ /* 0x00232400080011ff */
[----:B----4-:R-:W-:Y:S05]  /*5a30*/  @!P0 NANOSLEEP.SYNCS 0x989680 ;  /* 0x009896800000895d */ /* 0x010fea0003900000 */
[----:B------:R-:W4:Y:S02]  /*5a40*/  @!P0 SYNCS.PHASECHK.TRANS64 P0, [R2+URZ+0x58], R3 ;  /* 0x00005803020085a7 */ /* 0x000f2400080010ff */
[----:B--234-:R-:W-:Y:S05]  /*5a50*/  @P0 EXIT ;  /* 0x000000000000094d */ /* 0x01cfea0003800000 */
[----:B------:R-:W-:Y:S05]  /*5a60*/  BRA `(.L_x_95) ;  /* 0xfffffffc00ec7947 */ /* 0x000fea000383ffff */
.L_x_76:
[----:B------:R-:W-:-:S06]  /*5a70*/  UISETP.GE.AND UP0, UPT, UR17, 0x4, UPT ;  /* 0x000000041100788c */ /* 0x000fcc000bf06270 */
[----:B------:R-:W-:-:S13]  /*5a80*/  PLOP3.LUT P0, PT, PT, PT, UP0, 0x80, 0x8 ;  /* 0x000000000008781c */ /* 0x000fda0003f0f008 */
[----:B-1----:R-:W-:Y:S05]  /*5a90*/  @!P0 EXIT ;  /* 0x000000000000894d */ /* 0x002fea0003800000 */
[----:B------:R-:W-:Y:S01]  /*5aa0*/  BAR.SYNC.DEFER_BLOCKING 0x6, 0xa0 ;  /* 0x0182800000007b1d */ /* 0x000fe20000010000 */
[C---:B------:R-:W-:Y:S01]  /*5ab0*/  IMAD.SHL.U32 R6, R79.reuse, 0x20, RZ ;  /* 0x000000204f067824 */ /* 0x040fe200078e00ff */
[C---:B------:R-:W-:Y:S01]  /*5ac0*/  R2P PR, R79.reuse, 0x6 ;  /* 0x000000064f007804 */ /* 0x040fe20000000000 */
[C---:B------:R-:W-:Y:S01]  /*5ad0*/  IMAD.SHL.U32 R4, R79.reuse, 0x4, RZ ;  /* 0x000000044f047824 */ /* 0x040fe200078e00ff */
[----:B------:R-:W-:Y:S01]  /*5ae0*/  CS2R R74, SRZ ;  /* 0x00000000004a7805 */ /* 0x000fe2000001ff00 */
[C---:B------:R-:W-:Y:S01]  /*5af0*/  IMAD.U32 R23, R79.reuse, 0x10000, RZ ;  /* 0x000100004f177824 */ /* 0x040fe200078e00ff */
[----:B------:R-:W-:Y:S02]  /*5b00*/  UMOV UR43, 0x400 ;  /* 0x00000400002b7882 */ /* 0x000fe40000000000 */
[----:B------:R-:W1:Y:S01]  /*5b10*/  LDC.64 R64, c[0x0][0x888] ;  /* 0x00022200ff407b82 */ /* 0x000e620000000a00 */
[----:B------:R-:W-:Y:S01]  /*5b20*/  ULEA UR43, UR52, UR43, 0x18 ;  /* 0x0000002b342b7291 */ /* 0x000fe2000f8ec0ff */
[C---:B------:R-:W-:Y:S01]  /*5b30*/  LOP3.LUT R5, R6.reuse, 0xe0, RZ, 0xc0, !PT ;  /* 0x000000e006057812 */ /* 0x040fe200078ec0ff */
[----:B------:R-:W-:Y:S01]  /*5b40*/  IMAD.SHL.U32 R27, R79, 0x10, RZ ;  /* 0x000000104f1b7824 */ /* 0x000fe200078e00ff */
[----:B------:R-:W-:Y:S01]  /*5b50*/  LOP3.LUT R6, R6, 0x100, RZ, 0xc0, !PT ;  /* 0x0000010006067812 */ /* 0x000fe200078ec0ff */
[----:B------:R-:W-:Y:S01]  /*5b60*/  UIADD3 UR4, UPT, UPT, UR43, 0x400, URZ ;  /* 0x000004002b047890 */ /* 0x000fe2000fffe0ff */
[----:B------:R-:W-:Y:S01]  /*5b70*/  LOP3.LUT R4, R5, 0x1c, R4, 0xf8, !PT ;  /* 0x0000001c05047812 */ /* 0x000fe200078ef804 */
[----:B------:R-:W-:Y:S01]  /*5b80*/  IMAD.MOV.U32 R78, RZ, RZ, 0x10 ;  /* 0x00000010ff4e7424 */ /* 0x000fe200078e00ff */
[----:B------:R-:W2:Y:S01]  /*5b90*/  LDC.64 R66, c[0x0][0x890] ;  /* 0x00022400ff427b82 */ /* 0x000ea20000000a00 */
[----:B------:R-:W-:Y:S01]  /*5ba0*/  SHF.R.U32.HI R5, RZ, 0x2, R79 ;  /* 0x00000002ff057819 */ /* 0x000fe2000001164f */
[----:B------:R-:W-:Y:S01]  /*5bb0*/  IMAD.MOV.U32 R77, RZ, RZ, 0x20 ;  /* 0x00000020ff4d7424 */ /* 0x000fe200078e00ff */
[----:B------:R-:W-:Y:S01]  /*5bc0*/  LOP3.LUT R23, R23, 0x600000, RZ, 0xc0, !PT ;  /* 0x0060000017177812 */ /* 0x000fe200078ec0ff */
[----:B------:R-:W-:Y:S01]  /*5bd0*/  IMAD.MOV.U32 R22, RZ, RZ, RZ ;  /* 0x000000ffff167224 */ /* 0x000fe200078e00ff */
[----:B------:R-:W-:Y:S01]  /*5be0*/  LOP3.LUT R27, R6, 0x600, R27, 0xf8, !PT ;  /* 0x00000600061b7812 */ /* 0x000fe200078ef81b */
[----:B------:R-:W-:Y:S01]  /*5bf0*/  IMAD.MOV.U32 R76, RZ, RZ, RZ ;  /* 0x000000ffff4c7224 */ /* 0x000fe200078e00ff */
[----:B------:R-:W-:Y:S01]  /*5c00*/  LOP3.LUT R4, R4, 0x4, R5, 0x78, !PT ;  /* 0x0000000404047812 */ /* 0x000fe200078e7805 */
[----:B------:R-:W3:Y:S01]  /*5c10*/  LDC.64 R62, c[0x0][0x8b0] ;  /* 0x00022c00ff3e7b82 */ /* 0x000ee20000000a00 */
[----:B------:R-:W4:Y:S01]  /*5c20*/  LDS R0, [UR43+0x120] ;  /* 0x0001202bff007984 */ /* 0x000f220008000800 */
[----:B------:R-:W-:Y:S01]  /*5c30*/  LOP3.LUT R79, R79, 0x60, RZ, 0xc0, !PT ;  /* 0x000000604f4f7812 */ /* 0x000fe200078ec0ff */
[----:B------:R-:W-:Y:S01]  /*5c40*/  IMAD.U32 R72, RZ, RZ, UR4 ;  /* 0x00000004ff487e24 */ /* 0x000fe2000f8e00ff */
[----:B------:R-:W-:Y:S01]  /*5c50*/  LOP3.LUT R27, R27, R4, RZ, 0xfc, !PT ;  /* 0x000000041b1b7212 */ /* 0x000fe200078efcff */
[----:B------:R-:W1:Y:S01]  /*5c60*/  LDCU UR63, c[0x0][0x370] ;  /* 0x00006e00ff3f77ac */ /* 0x000e620008000800 */
[----:B------:R-:W-:-:S02]  /*5c70*/  SEL R78, R78, 0xfffffff0, !P2 ;  /* 0xfffffff04e4e7807 */ /* 0x000fc40005000000 */
[----:B------:R-:W1:Y:S01]  /*5c80*/  LDC.64 R60, c[0x0][0x8a8] ;  /* 0x00022a00ff3c7b82 */ /* 0x000e620000000a00 */
[----:B------:R-:W-:Y:S01]  /*5c90*/  SEL R77, R77, 0xffffffe0, !P1 ;  /* 0xffffffe04d4d7807 */ /* 0x000fe20004800000 */
[----:B------:R-:W1:Y:S01]  /*5ca0*/  LDCU.64 UR54, c[0x0][0x348] ;  /* 0x00006900ff3677ac */ /* 0x000e620008000a00 */
[----:B------:R-:W1:Y:S01]  /*5cb0*/  LDCU UR42, c[0x0][0xb0c] ;  /* 0x00016180ff2a77ac */ /* 0x000e620008000800 */
[----:B------:R-:W1:Y:S01]  /*5cc0*/  LDCU UR39, c[0x0][0xb30] ;  /* 0x00016600ff2777ac */ /* 0x000e620008000800 */
[----:B------:R-:W1:Y:S01]  /*5cd0*/  LDCU.64 UR60, c[0x0][0x888] ;  /* 0x00011100ff3c77ac */ /* 0x000e620008000a00 */
[----:B------:R-:W1:Y:S01]  /*5ce0*/  LDCU.64 UR40, c[0x0][0xb28] ;  /* 0x00016500ff2877ac */ /* 0x000e620008000a00 */
[----:B------:R-:W1:Y:S01]  /*5cf0*/  LDCU.128 UR56, c[0x0][0xb10] ;  /* 0x00016200ff3877ac */ /* 0x000e620008000c00 */
[----:B------:R-:W1:Y:S01]  /*5d00*/  LDCU UR62, c[0x0][0x374] ;  /* 0x00006e80ff3e77ac */ /* 0x000e620008000800 */
[----:B------:R-:W-:Y:S01]  /*5d10*/  UMOV UR53, URZ ;  /* 0x000000ff00357c82 */ /* 0x000fe20008000000 */
[----:B------:R-:W-:Y:S01]  /*5d20*/  UMOV UR47, URZ ;  /* 0x000000ff002f7c82 */ /* 0x000fe20008000000 */
[----:B--2-4-:R-:W-:-:S07]  /*5d30*/  IMAD.IADD R23, R0, 0x1, R23 ;  /* 0x0000000100177824 */ /* 0x014fce00078e0217 */
.L_x_171:
[C---:B------:R-:W-:Y:S02]  /*5d40*/  LEA R0, R74.reuse, UR43, 0x3 ;  /* 0x0000002b4a007c11 */ /* 0x040fe4000f8e18ff */
[----:B------:R-:W-:Y:S02]  /*5d50*/  SHF.L.U32 R3, R75, 0x1f, RZ ;  /* 0x0000001f4b037819 */ /* 0x000fe400000006ff */
[----:B------:R-:W-:Y:S02]  /*5d60*/  LEA R5, R74, UR43, 0x4 ;  /* 0x0000002b4a057c11 */ /* 0x000fe4000f8e20ff */
[----:B------:R-:W2:Y:S02]  /*5d70*/  SYNCS.PHASECHK.TRANS64.TRYWAIT P0, [R0+URZ+0x70], R3 ;  /* 0x00007003000075a7 */ /* 0x000ea400080011ff */
[----:B-12---:R-:W-:Y:S05]  /*5d80*/  @!P0 BRA `(.L_x_96) ;  /* 0x0000005800148947 */ /* 0x006fea0003800000 */
.L_x_223:
[----:B------:R-:W-:Y:S01]  /*5d90*/  R2UR UR7, R80 ;  /* 0x00000000500772ca */ /* 0x000fe200000e0000 */
[----:B------:R-:W4:Y:S01]  /*5da0*/  LDS.128 R4, [R5+0x100] ;  /* 0x0001000005047984 */ /* 0x000f220000000c00 */
[----:B--2---:R-:W-:Y:S01]  /*5db0*/  VIADD R0, R0, 0x80 ;  /* 0x0000008000007836 */ /* 0x004fe20000000000 */
[----:B------:R-:W-:Y:S04]  /*5dc0*/  UISETP.GE.AND UP0, UPT, UR45, 0x1, UPT ;  /* 0x000000012d00788c */ /* 0x000fe8000bf06270 */
[----:B------:R-:W-:Y:S01]  /*5dd0*/  PRMT R0, RZ, 0x654, R0 ;  /* 0x00000654ff007816 */ /* 0x000fe20000000000 */
[----:B------:R-:W-:Y:S01]  /*5de0*/  @!PT LDS RZ, [RZ] ;  /* 0x00000000fffff984 */ /* 0x000fe20000000800 */
[----:B------:R-:W-:Y:S01]  /*5df0*/  @!PT LDS RZ, [RZ] ;  /* 0x00000000fffff984 */ /* 0x000fe20000000800 */
[----:B------:R-:W-:Y:S01]  /*5e00*/  @!PT LDS RZ, [RZ] ;  /* 0x00000000fffff984 */ /* 0x000fe20000000800 */
[----:B------:R-:W-:Y:S01]  /*5e10*/  @!PT LDS RZ, [RZ] ;  /* 0x00000000fffff984 */ /* 0x000fe20000000800 */
[----:B------:R2:W-:Y:S06]  /*5e20*/  MEMBAR.ALL.CTA ;  /* 0x0000000000007992 */ /* 0x0005ec0000008000 */
[----:B--2---:R-:W2:Y:S02]  /*5e30*/  FENCE.VIEW.ASYNC.S ;  /* 0x00000000000073c6 */ /* 0x004ea40000000000 */
[----:B--2---:R2:W-:Y:S01]  /*5e40*/  SYNCS.ARRIVE.TRANS64.RED.A1T0 RZ, [R0+URZ], RZ ;  /* 0x000000ff00ff79a7 */ /* 0x0045e200081004ff */
[----:B----4-:R-:W-:Y:S11]  /*5e50*/  LOP3.LUT P0, RZ, R6, 0x1, RZ, 0xc0, !PT ;  /* 0x0000000106ff7812 */ /* 0x010ff6000780c0ff */
[----:B------:R-:W-:Y:S02]  /*5e60*/  @!UPT UIADD3 URZ, UPT, UPT, URZ, URZ, URZ ;  /* 0x000000fffffff290 */ /* 0x000fe4000fffe0ff */
[----:B------:R-:W-:Y:S01]  /*5e70*/  VOTEU.ANY UP1, P0 ;  /* 0x0000000000ff7886 */ /* 0x000fe20000020100 */
[----:B------:R-:W-:Y:S01]  /*5e80*/  PLOP3.LUT P0, PT, PT, PT, UP1, 0x80, 0x8 ;  /* 0x000000000008781c */ /* 0x000fe20003f0f018 */
[----:B------:R-:W-:Y:S06]  /*5e90*/  UP2UR UR4, UPR, URZ, 0x2 ;  /* 0x00000002ff047883 */ /* 0x000fec0008000000 */
[----:B------:R-:W-:Y:S06]  /*5ea0*/  IMAD.U32 R81, RZ, RZ, UR4 ;  /* 0x00000004ff517e24 */ /* 0x000fec000f8e00ff */
[----:B------:R-:W-:Y:S02]  /*5eb0*/  @P0 SHF.R.U32.HI R2, RZ, 0x10, R5 ;  /* 0x00000010ff020819 */ /* 0x000fe40000011605 */
[----:B------:R-:W-:Y:S02]  /*5ec0*/  @P0 MOV R3, R4 ;  /* 0x0000000400030202 */ /* 0x000fe40000000f00 */
[----:B------:R-:W-:Y:S02]  /*5ed0*/  @P0 R2UR UR4, R2 ;  /* 0x00000000020402ca */ /* 0x000fe400000e0000 */
[----:B------:R-:W-:Y:S02]  /*5ee0*/  @P0 LOP3.LUT R4, R5, 0xffff, RZ, 0xc0, !PT ;  /* 0x0000ffff05040812 */ /* 0x000fe400078ec0ff */
[----:B------:R-:W-:Y:S02]  /*5ef0*/  @P0 R2UR UR6, R3 ;  /* 0x00000000030602ca */ /* 0x000fe400000e0000 */
[----:B------:R-:W-:Y:S07]  /*5f00*/  @P0 R2UR UR5, R4 ;  /* 0x00000000040502ca */ /* 0x000fee00000e0000 */
[----:B------:R-:W-:Y:S02]  /*5f10*/  @UP1 UMOV UR7, UR4 ;  /* 0x0000000400071c82 */ /* 0x000fe40008000000 */
[----:B------:R-:W-:Y:S02]  /*5f20*/  IMAD.U32 R80, RZ, RZ, UR7 ;  /* 0x00000007ff507e24 */ /* 0x000fe4000f8e00ff */
[----:B------:R-:W-:Y:S02]  /*5f30*/  @UP1 UMOV UR38, UR6 ;  /* 0x0000000600261c82 */ /* 0x000fe40008000000 */
[----:B------:R-:W-:Y:S01]  /*5f40*/  @UP1 UMOV UR37, UR5 ;  /* 0x0000000500251c82 */ /* 0x000fe20008000000 */
[----:B--2---:R-:W-:Y:S05]  /*5f50*/  BRA.U !UP0, `(.L_x_97) ;  /* 0x0000000108cc7547 */ /* 0x004fea000b800000 */
[----:B------:R-:W2:Y:S01]  /*5f60*/  LDCU UR12, c[0x0][0xb20] ;  /* 0x00016400ff0c77ac */ /* 0x000ea20008000800 */
[----:B-1----:R-:W-:Y:S02]  /*5f70*/  UIMAD.WIDE.U32 UR4, UR62, UR59, URZ ;  /* 0x0000003b3e0472a5 */ /* 0x002fe4000f8e00ff */
[----:B------:R-:W-:Y:S02]  /*5f80*/  UIMAD.WIDE.U32 UR6, UR63, UR56, URZ ;  /* 0x000000383f0672a5 */ /* 0x000fe4000f8e00ff */
[----:B------:R-:W-:Y:S02]  /*5f90*/  UISETP.NE.AND UP0, UPT, UR58, 0x1, UPT ;  /* 0x000000013a00788c */ /* 0x000fe4000bf05270 */
[----:B------:R-:W-:Y:S02]  /*5fa0*/  UIMAD.WIDE.U32 UR8, UR37, UR59, URZ ;  /* 0x0000003b250872a5 */ /* 0x000fe4000f8e00ff */
[----:B------:R-:W-:Y:S02]  /*5fb0*/  UIMAD.WIDE.U32 UR10, UR38, UR56, URZ ;  /* 0x00000038260a72a5 */ /* 0x000fe4000f8e00ff */
[----:B------:R-:W-:Y:S02]  /*5fc0*/  UISETP.NE.AND UP1, UPT, UR42, 0x1, UPT ;  /* 0x000000012a00788c */ /* 0x000fe4000bf25270 */
[----:B------:R-:W-:Y:S01]  /*5fd0*/  UISETP.NE.AND UP2, UPT, UR45, 0x1, UPT ;  /* 0x000000012d00788c */ /* 0x000fe2000bf45270 */
[----:B------:R-:W-:Y:S02]  /*5fe0*/  UMOV UR4, UR5 ;  /* 0x0000000500047c82 */ /* 0x000fe40008000000 */
[----:B--2---:R-:W-:Y:S03]  /*5ff0*/  USHF.R.U32.HI UR5, URZ, UR12, UR4 ;  /* 0x0000000cff057299 */ /* 0x004fe60008011604 */
[----:B------:R-:W-:Y:S02]  /*6000*/  UMOV UR4, UR7 ;  /* 0x0000000700047c82 */ /* 0x000fe40008000000 */
[----:B------:R-:W-:Y:S02]  /*6010*/  USHF.R.U32.HI UR7, URZ, UR57, UR4 ;  /* 0x00000039ff077299 */ /* 0x000fe40008011604 */
[----:B------:R-:W-:Y:S02]  /*6020*/  USEL UR4, UR62, UR5, !UP0 ;  /* 0x000000053e047287 */ /* 0x000fe4000c000000 */
[----:B------:R-:W-:Y:S01]  /*6030*/  USEL UR7, UR63, UR7, !UP1 ;  /* 0x000000073f077287 */ /* 0x000fe2000c800000 */
[----:B------:R-:W-:Y:S01]  /*6040*/  UMOV UR5, UR9 ;  /* 0x0000000900057c82 */ /* 0x000fe20008000000 */
[----:B------:R-:W-:Y:S02]  /*6050*/  UIMAD.WIDE.U32 UR8, UR4, UR40, URZ ;  /* 0x00000028040872a5 */ /* 0x000fe4000f8e00ff */
[----:B------:R-:W-:Y:S03]  /*6060*/  USHF.R.U32.HI UR6, URZ, UR12, UR5 ;  /* 0x0000000cff067299 */ /* 0x000fe60008011605 */
[----:B------:R-:W-:Y:S01]  /*6070*/  UMOV UR5, UR11 ;  /* 0x0000000b00057c82 */ /* 0x000fe20008000000 */
[----:B------:R-:W-:Y:S02]  /*6080*/  UIMAD.WIDE.U32 UR10, UR7, UR40, URZ ;  /* 0x00000028070a72a5 */ /* 0x000fe4000f8e00ff */
[----:B------:R-:W-:Y:S02]  /*6090*/  USHF.R.U32.HI UR12, URZ, UR57, UR5 ;  /* 0x00000039ff0c7299 */ /* 0x000fe40008011605 */
[----:B------:R-:W-:Y:S01]  /*60a0*/  USEL UR6, UR37, UR6, !UP0 ;  /* 0x0000000625067287 */ /* 0x000fe2000c000000 */
[----:B------:R-:W-:Y:S02]  /*60b0*/  UMOV UR5, UR9 ;  /* 0x0000000900057c82 */ /* 0x000fe40008000000 */
[----:B------:R-:W-:Y:S01]  /*60c0*/  UMOV UR10, UR11 ;  /* 0x0000000b000a7c82 */ /* 0x000fe20008000000 */
[----:B------:R-:W-:Y:S02]  /*60d0*/  @UP2 USHF.R.U32.HI UR4, URZ, UR41, UR5 ;  /* 0x00000029ff042299 */ /* 0x000fe40008011605 */
[----:B------:R-:W-:Y:S02]  /*60e0*/  @UP2 USHF.R.U32.HI UR7, URZ, UR41, UR10 ;  /* 0x00000029ff072299 */ /* 0x000fe4000801160a */
[----:B------:R-:W-:Y:S02]  /*60f0*/  UIMAD UR4, UR45, UR4, URZ ;  /* 0x000000042d0472a4 */ /* 0x000fe4000f8e02ff */
        /* <DEDUP_REMOVED lines=8> */
[----:B------:R-:W-:Y:S02]  /*6180*/  USEL UR11, UR6, UR4, !UP2 ;  /* 0x00000004060b7287 */ /* 0x000fe4000d000000 */
[----:B------:R-:W-:Y:S02]  /*6190*/  UIADD3 UR8, UPT, UPT, -UR5, URZ, URZ ;  /* 0x000000ff05087290 */ /* 0x000fe4000fffe1ff */
[----:B------:R-:W-:Y:S01]  /*61a0*/  UIADD3 UR10, UPT, UPT, -UR11, URZ, URZ ;  /* 0x000000ff0b0a7290 */ /* 0x000fe2000fffe1ff */
[----:B------:R-:W-:Y:S01]  /*61b0*/  @!UP0 UMOV UR4, UR9 ;  /* 0x0000000900048c82 */ /* 0x000fe20008000000 */
[----:B------:R-:W-:Y:S02]  /*61c0*/  UIADD3 UR9, UPT, UPT, -UR6, URZ, URZ ;  /* 0x000000ff06097290 */ /* 0x000fe4000fffe1ff */
[----:B------:R-:W-:Y:S02]  /*61d0*/  @!UP0 USHF.R.U32.HI UR4, URZ, UR41, UR4 ;  /* 0x00000029ff048299 */ /* 0x000fe40008011604 */
[----:B------:R-:W-:Y:S02]  /*61e0*/  UIMAD UR10, UR45, UR10, UR6 ;  /* 0x0000000a2d0a72a4 */ /* 0x000fe4000f8e0206 */
[----:B------:R-:W-:Y:S04]  /*61f0*/  @!UP0 USEL UR4, UR5, UR4, !UP2 ;  /* 0x0000000405048287 */ /* 0x000fe8000d000000 */
[----:B------:R-:W-:Y:S02]  /*6200*/  @!UP0 UIMAD UR10, UR7, UR10, UR4 ;  /* 0x0000000a070a82a4 */ /* 0x000fe4000f8e0204 */
[----:B------:R-:W-:Y:S02]  /*6210*/  @!UP0 UIADD3 UR11, UPT, UPT, UR11, -UR4, URZ ;  /* 0x800000040b0b8290 */ /* 0x000fe4000fffe0ff */
[----:B------:R-:W-:Y:S02]  /*6220*/  UIMAD UR7, UR42, UR8, UR38 ;  /* 0x000000082a0772a4 */ /* 0x000fe4000f8e0226 */
[----:B------:R-:W-:Y:S02]  /*6230*/  @!UP0 UIMAD UR6, UR11, UR45, UR5 ;  /* 0x0000002d0b0682a4 */ /* 0x000fe4000f8e0205 */
[----:B------:R-:W-:Y:S01]  /*6240*/  UIMAD UR4, UR58, UR9, UR37 ;  /* 0x000000093a0472a4 */ /* 0x000fe2000f8e0225 */
[----:B------:R-:W-:Y:S02]  /*6250*/  @!UP0 UMOV UR5, UR10 ;  /* 0x0000000a00058c82 */ /* 0x000fe40008000000 */
[----:B------:R-:W-:Y:S02]  /*6260*/  UIMAD UR38, UR5, UR42, UR7 ;  /* 0x0000002a052672a4 */ /* 0x000fe4000f8e0207 */
[----:B------:R-:W-:Y:S11]  /*6270*/  UIMAD UR37, UR6, UR58, UR4 ;  /* 0x0000003a062572a4 */ /* 0x000ff6000f8e0204 */
[----:B------:R-:W-:Y:S01]  /*6280*/  @!UPT UIADD3 URZ, UPT, UPT, URZ, URZ, URZ ;  /* 0x000000fffffff290 */ /* 0x000fe2000fffe0ff */
.L_x_97:
[----:B-1----:R-:W-:Y:S01]  /*6290*/  UISETP.NE.AND UP0, UPT, UR39, 0x1, UPT ;  /* 0x000000012700788c */ /* 0x002fe2000bf05270 */
[----:B------:R-:W-:Y:S01]  /*62a0*/  LOP3.LUT P0, RZ, R72, 0x3f0, RZ, 0xc0, !PT ;  /* 0x000003f048ff7812 */ /* 0x000fe2000780c0ff */
[----:B------:R-:W-:Y:S01]  /*62b0*/  USHF.L.U32 UR50, UR16, 0x6, URZ ;  /* 0x0000000610327899 */ /* 0x000fe200080006ff */
[----:B------:R-:W-:Y:S01]  /*62c0*/  BSSY.RECONVERGENT B6, `(.L_x_98) ;  /* 0x0000034000067945 */ /* 0x000fe20003800200 */
[----:B------:R-:W-:Y:S01]  /*62d0*/  USHF.L.U32 UR49, UR20, 0x8, URZ ;  /* 0x0000000814317899 */ /* 0x000fe200080006ff */
[----:B------:R-:W-:Y:S06]  /*62e0*/  IADD3 R74, PT, PT, R74, 0x1, RZ ;  /* 0x000000014a4a7810 */ /* 0x000fec0007ffe0ff */
[----:B------:R-:W1:Y:S01]  /*62f0*/  @!UP0 LDCU.128 UR12, c[0x0][0xb10] ;  /* 0x00016200ff0c87ac */ /* 0x000e620008000c00 */
[----:B------:R-:W2:Y:S01]  /*6300*/  @!UP0 LDCU UR5, c[0x0][0xb0c] ;  /* 0x00016180ff0587ac */ /* 0x000ea20008000800 */
[----:B------:R-:W4:Y:S01]  /*6310*/  @!UP0 LDCU UR10, c[0x0][0xb20] ;  /* 0x00016400ff0a87ac */ /* 0x000f220008000800 */
[----:B-1----:R-:W-:Y:S02]  /*6320*/  UIMAD.WIDE.U32 UR8, UR38, UR12, URZ ;  /* 0x0000000c260872a5 */ /* 0x002fe4000f8e00ff */
[----:B------:R-:W-:Y:S02]  /*6330*/  UIMAD.WIDE.U32 UR6, UR37, UR15, URZ ;  /* 0x0000000f250672a5 */ /* 0x000fe4000f8e00ff */
[----:B------:R-:W-:Y:S03]  /*6340*/  @!UP0 UISETP.NE.AND UP1, UPT, UR14, 0x1, UPT ;  /* 0x000000010e00888c */ /* 0x000fe6000bf25270 */
[----:B------:R-:W-:Y:S01]  /*6350*/  @!UP0 UMOV UR4, UR9 ;  /* 0x0000000900048c82 */ /* 0x000fe20008000000 */
[----:B--2---:R-:W-:Y:S02]  /*6360*/  @!UP0 UISETP.NE.AND UP2, UPT, UR5, 0x1, UPT ;  /* 0x000000010500888c */ /* 0x004fe4000bf45270 */
[----:B------:R-:W-:Y:S01]  /*6370*/  @!UP0 USHF.R.U32.HI UR4, URZ, UR13, UR4 ;  /* 0x0000000dff048299 */ /* 0x000fe20008011604 */
[----:B------:R-:W-:Y:S02]  /*6380*/  @!UP0 UMOV UR6, UR7 ;  /* 0x0000000700068c82 */ /* 0x000fe40008000000 */
[----:B----4-:R-:W-:Y:S02]  /*6390*/  @!UP0 USHF.R.U32.HI UR6, URZ, UR10, UR6 ;  /* 0x0000000aff068299 */ /* 0x010fe40008011606 */
[----:B------:R-:W-:Y:S02]  /*63a0*/  @!UP0 USEL UR7, UR38, UR4, !UP2 ;  /* 0x0000000426078287 */ /* 0x000fe4000d000000 */
[----:B------:R-:W-:Y:S04]  /*63b0*/  @!UP0 USEL UR6, UR37, UR6, !UP1 ;  /* 0x0000000625068287 */ /* 0x000fe8000c800000 */
[----:B------:R-:W-:Y:S02]  /*63c0*/  @!UP0 UIADD3 UR4, UPT, UPT, -UR7, UR6, URZ ;  /* 0x0000000607048290 */ /* 0x000fe4000fffe1ff */
[----:B------:R-:W-:Y:S02]  /*63d0*/  @!UP0 UIADD3 UR6, UPT, UPT, UR7, -UR6, URZ ;  /* 0x8000000607068290 */ /* 0x000fe4000fffe0ff */
[----:B------:R-:W-:Y:S02]  /*63e0*/  @!UP0 UIMAD UR38, UR4, UR5, UR38 ;  /* 0x00000005042682a4 */ /* 0x000fe4000f8e0226 */
[----:B------:R-:W-:Y:S01]  /*63f0*/  @!UP0 UIMAD UR37, UR6, UR14, UR37 ;  /* 0x0000000e062582a4 */ /* 0x000fe2000f8e0225 */
[----:B------:R-:W-:Y:S11]  /*6400*/  @!P0 BRA `(.L_x_99) ;  /* 0x00000000007c8947 */ /* 0x000ff60003800000 */
[----:B------:R-:W1:Y:S01]  /*6410*/  LDCU.64 UR8, c[0x4][0x80] ;  /* 0x01001000ff0877ac */ /* 0x000e620008000a00 */
[----:B------:R-:W-:Y:S01]  /*6420*/  MOV R2, 0x0 ;  /* 0x0000000000027802 */ /* 0x000fe20000000f00 */
[----:B------:R-:W-:Y:S02]  /*6430*/  HFMA2 R12, -RZ, RZ, 0, 5.9604644775390625e-08 ;  /* 0x00000001ff0c7431 */ /* 0x000fe400000001ff */
[----:B------:R-:W-:Y:S01]  /*6440*/  IMAD.MOV.U32 R8, RZ, RZ, 0x70 ;  /* 0x00000070ff087424 */ /* 0x000fe200078e00ff */
[----:B------:R2:W4:Y:S01]  /*6450*/  LDC.64 R14, c[0x4][R2] ;  /* 0x01000000020e7b82 */ /* 0x0005220000000a00 */
[----:B------:R-:W3:Y:S01]  /*6460*/  LDCU.64 UR6, c[0x4][0x88] ;  /* 0x01001100ff0677ac */ /* 0x000ee20008000a00 */
[----:B------:R-:W-:Y:S01]  /*6470*/  IMAD.MOV.U32 R13, RZ, RZ, RZ ;  /* 0x000000ffff0d7224 */ /* 0x000fe200078e00ff */
[----:B------:R-:W2:Y:S01]  /*6480*/  LDCU.64 UR4, c[0x4][0x8] ;  /* 0x01000100ff0477ac */ /* 0x000ea20008000a00 */
[----:B-1----:R-:W-:Y:S01]  /*6490*/  MOV R5, UR9 ;  /* 0x0000000900057c02 */ /* 0x002fe20008000f00 */
[----:B------:R-:W-:Y:S01]  /*64a0*/  IMAD.U32 R4, RZ, RZ, UR8 ;  /* 0x00000008ff047e24 */ /* 0x000fe2000f8e00ff */
[----:B---3--:R-:W-:Y:S01]  /*64b0*/  MOV R7, UR7 ;  /* 0x0000000700077c02 */ /* 0x008fe20008000f00 */
[----:B------:R-:W-:Y:S01]  /*64c0*/  IMAD.U32 R6, RZ, RZ, UR6 ;  /* 0x00000006ff067e24 */ /* 0x000fe2000f8e00ff */
[----:B--2---:R-:W-:Y:S01]  /*64d0*/  MOV R11, UR5 ;  /* 0x00000005000b7c02 */ /* 0x004fe20008000f00 */
[----:B------:R-:W-:Y:S02]  /*64e0*/  IMAD.U32 R10, RZ, RZ, UR4 ;  /* 0x00000004ff0a7e24 */ /* 0x000fe4000f8e00ff */
[----:B------:R-:W-:Y:S07]  /*64f0*/  LEPC R20, `(.L_x_100) ;  /* 0x000000001014794e */ /* 0x000fee0000000000 */
[----:B----45:R-:W-:Y:S05]  /*6500*/  CALL.ABS.NOINC R14 ;  /* 0x000000000e007343 */ /* 0x030fea0003c00000 */
.L_x_100:
[----:B------:R-:W1:Y:S01]  /*6510*/  LDCU.64 UR8, c[0x4][0x80] ;  /* 0x01001000ff0877ac */ /* 0x000e620008000a00 */
[----:B------:R-:W2:Y:S01]  /*6520*/  LDC.64 R2, c[0x4][R2] ;  /* 0x0100000002027b82 */ /* 0x000ea20000000a00 */
[----:B------:R-:W-:Y:S02]  /*6530*/  HFMA2 R12, -RZ, RZ, 0, 5.9604644775390625e-08 ;  /* 0x00000001ff0c7431 */ /* 0x000fe400000001ff */
[----:B------:R-:W-:Y:S02]  /*6540*/  IMAD.MOV.U32 R8, RZ, RZ, 0x70 ;  /* 0x00000070ff087424 */ /* 0x000fe400078e00ff */
[----:B------:R-:W-:Y:S01]  /*6550*/  IMAD.MOV.U32 R13, RZ, RZ, RZ ;  /* 0x000000ffff0d7224 */ /* 0x000fe200078e00ff */
[----:B------:R-:W3:Y:S01]  /*6560*/  LDCU.64 UR6, c[0x4][0x88] ;  /* 0x01001100ff0677ac */ /* 0x000ee20008000a00 */
[----:B------:R-:W4:Y:S01]  /*6570*/  LDCU.64 UR4, c[0x4][0x8] ;  /* 0x01000100ff0477ac */ /* 0x000f220008000a00 */
[----:B-1----:R-:W-:Y:S02]  /*6580*/  MOV R4, UR8 ;  /* 0x0000000800047c02 */ /* 0x002fe40008000f00 */
[----:B------:R-:W-:Y:S02]  /*6590*/  MOV R5, UR9 ;  /* 0x0000000900057c02 */ /* 0x000fe40008000f00 */
[----:B---3--:R-:W-:Y:S01]  /*65a0*/  MOV R7, UR7 ;  /* 0x0000000700077c02 */ /* 0x008fe20008000f00 */
[----:B------:R-:W-:Y:S01]  /*65b0*/  IMAD.U32 R6, RZ, RZ, UR6 ;  /* 0x00000006ff067e24 */ /* 0x000fe2000f8e00ff */
[----:B----4-:R-:W-:Y:S01]  /*65c0*/  MOV R11, UR5 ;  /* 0x00000005000b7c02 */ /* 0x010fe20008000f00 */
[----:B------:R-:W-:Y:S02]  /*65d0*/  IMAD.U32 R10, RZ, RZ, UR4 ;  /* 0x00000004ff0a7e24 */ /* 0x000fe4000f8e00ff */
[----:B------:R-:W-:Y:S07]  /*65e0*/  LEPC R20, `(.L_x_99) ;  /* 0x000000001014794e */ /* 0x000fee0000000000 */
[----:B--2---:R-:W-:Y:S05]  /*65f0*/  CALL.ABS.NOINC R2 ;  /* 0x0000000002007343 */ /* 0x004fea0003c00000 */
.L_x_99:
[----:B------:R-:W-:Y:S05]  /*6600*/  BSYNC.RECONVERGENT B6 ;  /* 0x0000000000067941 */ /* 0x000fea0003800200 */
.L_x_98:
[----:B------:R-:W-:Y:S02]  /*6610*/  ISETP.NE.U32.AND P0, PT, RZ, UR60, PT ;  /* 0x0000003cff007c0c */ /* 0x000fe4000bf05070 */
[C---:B------:R-:W-:Y:S02]  /*6620*/  ISETP.NE.U32.AND P1, PT, R66.reuse, RZ, PT ;  /* 0x000000ff4200720c */ /* 0x040fe40003f25070 */
[----:B------:R-:W-:Y:S02]  /*6630*/  ISETP.NE.U32.AND P4, PT, R66, RZ, PT ;  /* 0x000000ff4200720c */ /* 0x000fe40003f85070 */
[----:B------:R-:W-:Y:S02]  /*6640*/  ISETP.NE.AND.EX P0, PT, RZ, UR61, PT, P0 ;  /* 0x0000003dff007c0c */ /* 0x000fe4000bf05300 */
[C---:B------:R-:W-:Y:S02]  /*6650*/  ISETP.NE.AND.EX P1, PT, R67.reuse, RZ, PT, P1 ;  /* 0x000000ff4300720c */ /* 0x040fe40003f25310 */
[----:B------:R-:W-:Y:S02]  /*6660*/  ISETP.NE.AND.EX P4, PT, R67, RZ, P0, P4 ;  /* 0x000000ff4300720c */ /* 0x000fe40000785340 */
[----:B---3--:R-:W-:Y:S02]  /*6670*/  ISETP.NE.U32.AND P5, PT, R62, RZ, PT ;  /* 0x000000ff3e00720c */ /* 0x008fe40003fa5070 */
[----:B------:R-:W-:Y:S02]  /*6680*/  ISETP.NE.U32.AND P3, PT, RZ, UR60, PT ;  /* 0x0000003cff007c0c */ /* 0x000fe4000bf65070 */
[----:B------:R-:W-:Y:S02]  /*6690*/  PLOP3.LUT P2, PT, PT, PT, PT, 0x8, 0x80 ;  /* 0x000000000080781c */ /* 0x000fe40003f4e170 */
[----:B------:R-:W-:Y:S02]  /*66a0*/  ISETP.NE.AND.EX P5, PT, R63, RZ, PT, P5 ;  /* 0x000000ff3f00720c */ /* 0x000fe40003fa5350 */
[----:B------:R-:W-:Y:S03]  /*66b0*/  ISETP.NE.AND.EX P3, PT, RZ, UR61, PT, P3 ;  /* 0x0000003dff007c0c */ /* 0x000fe6000bf65330 */
[----:B------:R-:W-:Y:S01]  /*66c0*/  @!P4 PLOP3.LUT P2, PT, P1, PT, PT, 0x80, 0x8 ;  /* 0x000000000008c81c */ /* 0x000fe20000f4f070 */
[----:B------:R-:W-:Y:S01]  /*66d0*/  @!UPT UIADD3 URZ, UPT, UPT, URZ, URZ, URZ ;  /* 0x000000fffffff290 */ /* 0x000fe2000fffe0ff */
[----:B------:R-:W-:Y:S11]  /*66e0*/  @!P1 BRA `(.L_x_101) ;  /* 0x0000000000309947 */ /* 0x000ff60003800000 */
[----:B------:R-:W-:Y:S01]  /*66f0*/  ISETP.NE.U32.AND P0, PT, R64, RZ, PT ;  /* 0x000000ff4000720c */ /* 0x000fe20003f05070 */
[----:B------:R-:W1:Y:S01]  /*6700*/  LDCU.64 UR4, c[0x0][0x358] ;  /* 0x00006b00ff0477ac */ /* 0x000e620008000a00 */
[----:B------:R-:W-:Y:S02]  /*6710*/  IMAD.MOV.U32 R68, RZ, RZ, 0x1 ;  /* 0x00000001ff447424 */ /* 0x000fe400078e00ff */
[----:B------:R-:W-:Y:S11]  /*6720*/  ISETP.NE.AND.EX P0, PT, R65, RZ, PT, P0 ;  /* 0x000000ff4100720c */ /* 0x000ff60003f05300 */
[----:B------:R-:W-:Y:S02]  /*6730*/  @!UPT UIADD3 URZ, UPT, UPT, URZ, URZ, URZ ;  /* 0x000000fffffff290 */ /* 0x000fe4000fffe0ff */
[----:B------:R-:W2:Y:S01]  /*6740*/  @P0 LDC.64 R2, c[0x0][0x888] ;  /* 0x00022200ff020b82 */ /* 0x000ea20000000a00 */
[----:B------:R-:W-:Y:S04]  /*6750*/  @P0 IMAD R0, R66, UR36, RZ ;  /* 0x0000002442000c24 */ /* 0x000fe8000f8e02ff */
[----:B--2---:R-:W-:Y:S04]  /*6760*/  @P0 IMAD.WIDE R2, R0, 0x4, R2 ;  /* 0x0000000400020825 */ /* 0x004fe800078e0202 */
[----:B------:R-:W-:Y:S01]  /*6770*/  HFMA2 R0, -RZ, RZ, 0, 5.9604644775390625e-08 ;  /* 0x00000001ff007431 */ /* 0x000fe200000001ff */
[----:B-1---5:R1:W5:Y:S04]  /*6780*/  @P0 LDG.E R26, desc[UR4][R2.64] ;  /* 0x00000004021a0981 */ /* 0x022368000c1e1900 */
[----:B------:R-:W-:Y:S01]  /*6790*/  @!P0 PRMT R68, R0, 0x7610, R68 ;  /* 0x0000761000448816 */ /* 0x000fe20000000044 */
[----:B-1----:R-:W2:Y:S06]  /*67a0*/  @!P0 LDC R26, c[0x0][0x880] ;  /* 0x00022000ff1a8b82 */ /* 0x002eac0000000800 */
.L_x_101:
[----:B------:R-:W-:Y:S05]  /*67b0*/  @!P5 BRA `(.L_x_102) ;  /* 0x000000000024d947 */ /* 0x000fea0003800000 */
[----:B------:R-:W-:Y:S01]  /*67c0*/  ISETP.NE.U32.AND P0, PT, R60, RZ, PT ;  /* 0x000000ff3c00720c */ /* 0x000fe20003f05070 */
[----:B------:R-:W1:Y:S03]  /*67d0*/  LDCU.64 UR4, c[0x0][0x358] ;  /* 0x00006b00ff0477ac */ /* 0x000e660008000a00 */
[----:B------:R-:W-:Y:S11]  /*67e0*/  ISETP.NE.AND.EX P0, PT, R61, RZ, PT, P0 ;  /* 0x000000ff3d00720c */ /* 0x000ff60003f05300 */
[----:B------:R-:W-:Y:S02]  /*67f0*/  @!UPT UIADD3 URZ, UPT, UPT, URZ, URZ, URZ ;  /* 0x000000fffffff290 */ /* 0x000fe4000fffe0ff */
[----:B------:R-:W3:Y:S01]  /*6800*/  @P0 LDC.64 R2, c[0x0][0x8a8] ;  /* 0x00022a00ff020b82 */ /* 0x000ee20000000a00 */
[----:B------:R-:W-:Y:S04]  /*6810*/  @P0 IMAD R0, R62, UR36, RZ ;  /* 0x000000243e000c24 */ /* 0x000fe8000f8e02ff */
[----:B---3--:R-:W-:Y:S05]  /*6820*/  @P0 IMAD.WIDE R2, R0, 0x4, R2 ;  /* 0x0000000400020825 */ /* 0x008fea00078e0202 */
[----:B-1---5:R1:W5:Y:S02]  /*6830*/  @P0 LDG.E R24, desc[UR4][R2.64] ;  /* 0x0000000402180981 */ /* 0x022364000c1e1900 */
[----:B-1----:R-:W3:Y:S02]  /*6840*/  @!P0 LDC R24, c[0x0][0x8a0] ;  /* 0x00022800ff188b82 */ /* 0x002ee40000000800 */
.L_x_102:
[----:B--2--5:R-:W-:Y:S01]  /*6850*/  FSETP.NEU.AND P0, PT, R26, RZ, PT ;  /* 0x000000ff1a00720b */ /* 0x024fe20003f0d000 */
[----:B------:R-:W-:Y:S01]  /*6860*/  IMAD.SHL.U32 R90, R27, 0x4, RZ ;  /* 0x000000041b5a7824 */ /* 0x000fe200078e00ff */
[----:B------:R-:W-:Y:S01]  /*6870*/  SEL R4, RZ, 0xffffffff, P3 ;  /* 0xffffffffff047807 */ /* 0x000fe20001800000 */
[----:B------:R-:W-:Y:S01]  /*6880*/  BSSY B1, `(.L_x_103) ;  /* 0x0000042000017945 */ /* 0x000fe20003800000 */
[----:B------:R-:W-:Y:S01]  /*6890*/  @!P4 LOP3.LUT P3, RZ, R68, 0xff, RZ, 0xc0, !PT ;  /* 0x000000ff44ffc812 */ /* 0x000fe2000786c0ff */
[----:B------:R-:W-:Y:S01]  /*68a0*/  VIADD R85, R90, UR43 ;  /* 0x0000002b5a557c36 */ /* 0x000fe20008000000 */
[----:B------:R-:W-:Y:S01]  /*68b0*/  @!P4 SEL R3, RZ, 0xffffffff, P0 ;  /* 0xffffffffff03c807 */ /* 0x000fe20000000000 */
[----:B------:R-:W-:Y:S01]  /*68c0*/  IMAD.MOV.U32 R91, RZ, RZ, 0x1 ;  /* 0x00000001ff5b7424 */ /* 0x000fe200078e00ff */
[----:B------:R-:W-:Y:S01]  /*68d0*/  LEA R87, R22, UR43, 0x3 ;  /* 0x0000002b16577c11 */ /* 0x000fe2000f8e18ff */
[----:B------:R-:W-:Y:S01]  /*68e0*/  IMAD.MOV.U32 R89, RZ, RZ, RZ ;  /* 0x000000ffff597224 */ /* 0x000fe200078e00ff */
[----:B------:R-:W-:Y:S02]  /*68f0*/  @P2 SEL R3, R4, R3, !P3 ;  /* 0x0000000304032207 */ /* 0x000fe40005800000 */
[----:B------:R-:W-:Y:S02]  /*6900*/  CS2R R58, SRZ ;  /* 0x00000000003a7805 */ /* 0x000fe4000001ff00 */
[----:B------:R-:W-:Y:S02]  /*6910*/  SHF.L.U32 R2, R76, 0x1f, RZ ;  /* 0x0000001f4c027819 */ /* 0x000fe400000006ff */
[----:B------:R-:W-:Y:S02]  /*6920*/  CS2R R56, SRZ ;  /* 0x0000000000387805 */ /* 0x000fe4000001ff00 */
[----:B------:R-:W-:Y:S02]  /*6930*/  @!P4 LOP3.LUT R3, R3, 0x1, RZ, 0xc0, !PT ;  /* 0x000000010303c812 */ /* 0x000fe400078ec0ff */
[----:B------:R-:W-:Y:S02]  /*6940*/  CS2R R54, SRZ ;  /* 0x0000000000367805 */ /* 0x000fe4000001ff00 */
[----:B------:R-:W-:Y:S02]  /*6950*/  LEA.HI R25, R22, R22, RZ, 0x1 ;  /* 0x0000001616197211 */ /* 0x000fe400078f08ff */
[----:B------:R-:W-:Y:S02]  /*6960*/  CS2R R52, SRZ ;  /* 0x0000000000347805 */ /* 0x000fe4000001ff00 */
[----:B------:R-:W-:Y:S02]  /*6970*/  ISETP.NE.U32.OR P6, PT, R3, 0x1, P4 ;  /* 0x000000010300780c */ /* 0x000fe400027c5470 */
[----:B------:R-:W-:Y:S02]  /*6980*/  CS2R R50, SRZ ;  /* 0x0000000000327805 */ /* 0x000fe4000001ff00 */
[----:B------:R-:W-:Y:S01]  /*6990*/  LOP3.LUT P4, R73, R68, 0xff, RZ, 0xc0, !PT ;  /* 0x000000ff44497812 */ /* 0x000fe2000788c0ff */
[C---:B------:R-:W-:Y:S01]  /*69a0*/  IMAD.SHL.U32 R0, R25.reuse, 0x80, RZ ;  /* 0x0000008019007824 */ /* 0x040fe200078e00ff */
[----:B------:R-:W-:Y:S02]  /*69b0*/  SEL R3, RZ, 0xffffffff, P0 ;  /* 0xffffffffff037807 */ /* 0x000fe40000000000 */
[----:B------:R-:W-:Y:S02]  /*69c0*/  CS2R R48, SRZ ;  /* 0x0000000000307805 */ /* 0x000fe4000001ff00 */
[----:B------:R-:W-:Y:S02]  /*69d0*/  LOP3.LUT R25, R25, 0xffe, RZ, 0xc0, !PT ;  /* 0x00000ffe19197812 */ /* 0x000fe400078ec0ff */
[----:B------:R-:W-:Y:S02]  /*69e0*/  CS2R R46, SRZ ;  /* 0x00000000002e7805 */ /* 0x000fe4000001ff00 */
[----:B------:R-:W-:Y:S02]  /*69f0*/  @P1 SEL R3, R4, R3, !P4 ;  /* 0x0000000304031207 */ /* 0x000fe40006000000 */
[----:B------:R-:W-:Y:S02]  /*6a00*/  CS2R R44, SRZ ;  /* 0x00000000002c7805 */ /* 0x000fe4000001ff00 */
[----:B------:R-:W-:Y:S01]  /*6a10*/  LOP3.LUT R0, R0, 0xffffff00, RZ, 0xc0, !PT ;  /* 0xffffff0000007812 */ /* 0x000fe200078ec0ff */
[----:B------:R-:W-:Y:S01]  /*6a20*/  IMAD.IADD R25, R22, 0x1, -R25 ;  /* 0x0000000116197824 */ /* 0x000fe200078e0a19 */
[----:B------:R-:W-:Y:S01]  /*6a30*/  LOP3.LUT R3, R3, 0x1, RZ, 0xc0, !PT ;  /* 0x0000000103037812 */ /* 0x000fe200078ec0ff */
[----:B------:R-:W-:Y:S01]  /*6a40*/  VIADD R29, R85, 0x400 ;  /* 0x00000400551d7836 */ /* 0x000fe20000000000 */
[----:B------:R-:W-:Y:S01]  /*6a50*/  @P6 SHF.L.U32 R5, RZ, 0x1f, RZ ;  /* 0x0000001fff056819 */ /* 0x000fe200000006ff */
[----:B------:R-:W-:Y:S01]  /*6a60*/  IMAD.IADD R0, R23, 0x1, R0 ;  /* 0x0000000117007824 */ /* 0x000fe200078e0200 */
[----:B------:R-:W-:Y:S01]  /*6a70*/  ISETP.NE.U32.AND P5, PT, R3, 0x1, PT ;  /* 0x000000010300780c */ /* 0x000fe20003fa5070 */
[----:B------:R-:W-:Y:S01]  /*6a80*/  IMAD.IADD R83, R77, 0x1, R85 ;  /* 0x000000014d537824 */ /* 0x000fe200078e0255 */
[----:B------:R-:W1:Y:S01]  /*6a90*/  @P6 SYNCS.PHASECHK.TRANS64.TRYWAIT P3, [UR43+0x20], R5 ;  /* 0x00002005ff0065a7 */ /* 0x000e62000806112b */
[----:B------:R-:W-:Y:S01]  /*6aa0*/  P2R R82, PR, RZ, 0x40 ;  /* 0x00000040ff527803 */ /* 0x000fe20000000000 */
[----:B------:R-:W-:Y:S01]  /*6ab0*/  IMAD R25, R25, 0x100000, R0 ;  /* 0x0010000019197824 */ /* 0x000fe200078e0200 */
[----:B------:R-:W-:Y:S01]  /*6ac0*/  P2R R92, PR, RZ, 0x20 ;  /* 0x00000020ff5c7803 */ /* 0x000fe20000000000 */
[----:B------:R2:W4:Y:S01]  /*6ad0*/  SYNCS.PHASECHK.TRANS64.TRYWAIT P2, [R87+URZ+0x90], R2 ;  /* 0x00009002570075a7 */ /* 0x00052200080411ff */
[----:B-1----:R-:W-:Y:S01]  /*6ae0*/  @P6 SEL R91, RZ, 0x1, !P3 ;  /* 0x00000001ff5b6807 */ /* 0x002fe20005800000 */
[----:B--2---:R-:W-:Y:S06]  /*6af0*/  @!P6 BRA `(.L_x_104) ;  /* 0x000000000068e947 */ /* 0x004fec0003800000 */
[C---:B------:R-:W-:Y:S01]  /*6b00*/  @P5 IMAD R0, R78.reuse, 0x4, R29 ;  /* 0x000000044e005824 */ /* 0x040fe200078e021d */
[----:B------:R-:W-:Y:S01]  /*6b10*/  ISETP.NE.AND P0, PT, R91, RZ, PT ;  /* 0x000000ff5b00720c */ /* 0x000fe20003f05270 */
[----:B------:R-:W-:Y:S01]  /*6b20*/  @P5 IMAD R4, R78, 0x4, R85 ;  /* 0x000000044e045824 */ /* 0x000fe200078e0255 */
[----:B------:R-:W-:Y:S01]  /*6b30*/  BSSY B0, `(.L_x_105) ;  /* 0x000000e000007945 */ /* 0x000fe20003800000 */
[----:B------:R-:W-:Y:S01]  /*6b40*/  IMAD.MOV.U32 R58, RZ, RZ, RZ ;  /* 0x000000ffff3a7224 */ /* 0x000fe200078e00ff */
[----:B------:R-:W-:Y:S01]  /*6b50*/  CS2R R54, SRZ ;  /* 0x0000000000367805 */ /* 0x000fe2000001ff00 */
[----:B------:R-:W-:Y:S01]  /*6b60*/  @P5 IMAD.IADD R5, R77, 0x1, R0 ;  /* 0x000000014d055824 */ /* 0x000fe200078e0200 */
[----:B------:R-:W-:Y:S02]  /*6b70*/  CS2R R52, SRZ ;  /* 0x0000000000347805 */ /* 0x000fe4000001ff00 */
[----:B------:R-:W-:Y:S02]  /*6b80*/  CS2R R56, SRZ ;  /* 0x0000000000387805 */ /* 0x000fe4000001ff00 */
[----:B------:R-:W-:Y:S02]  /*6b90*/  CS2R R46, SRZ ;  /* 0x00000000002e7805 */ /* 0x000fe4000001ff00 */
[----:B------:R-:W-:Y:S02]  /*6ba0*/  CS2R R44, SRZ ;  /* 0x00000000002c7805 */ /* 0x000fe4000001ff00 */
[----:B------:R-:W-:Y:S02]  /*6bb0*/  CS2R R50, SRZ ;  /* 0x0000000000327805 */ /* 0x000fe4000001ff00 */
[----:B------:R-:W-:Y:S01]  /*6bc0*/  CS2R R48, SRZ ;  /* 0x0000000000307805 */ /* 0x000fe2000001ff00 */
[----:B------:R-:W-:Y:S06]  /*6bd0*/  @P0 BRA `(.L_x_106) ;  /* 0x00000000000c0947 */ /* 0x000fec0003800000 */
[----:B------:R-:W-:Y:S04]  /*6be0*/  SHF.L.U32 R3, RZ, 0x1f, RZ ;  /* 0x0000001fff037819 */ /* 0x000fe800000006ff */
[----:B------:R-:W1:Y:S02]  /*6bf0*/  SYNCS.PHASECHK.TRANS64.TRYWAIT P0, [UR43+0x20], R3 ;  /* 0x00002003ff0075a7 */ /* 0x000e64000800112b */
[----:B-1----:R-:W-:Y:S05]  /*6c00*/  @!P0 BRA `(.L_x_107) ;  /* 0x0000004800888947 */ /* 0x002fea0003800000 */
.L_x_106:
[----:B------:R-:W-:Y:S05]  /*6c10*/  BSYNC B0 ;  /* 0x0000000000007941 */ /* 0x000fea0003800000 */
.L_x_105:
[----:B------:R-:W-:Y:S01]  /*6c20*/  ISETP.NE.AND P0, PT, R92, RZ, PT ;  /* 0x000000ff5c00720c */ /* 0x000fe20003f05270 */
[----:B------:R-:W-:Y:S11]  /*6c30*/  HFMA2 R89, -RZ, RZ, 0, 5.9604644775390625e-08 ;  /* 0x00000001ff597431 */ /* 0x000ff600000001ff */
[----:B------:R-:W-:Y:S01]  /*6c40*/  @!UPT UIADD3 URZ, UPT, UPT, URZ, URZ, URZ ;  /* 0x000000fffffff290 */ /* 0x000fe2000fffe0ff */
[----:B------:R-:W-:Y:S05]  /*6c50*/  @P0 WARPSYNC.ALL ;  /* 0x0000000000000948 */ /* 0x000fea0003800000 */
[----:B------:R2:W1:Y:S04]  /*6c60*/  @P0 LDSM.16.M88.4 R52, [R4+0x400] ;  /* 0x000400000434083b */ /* 0x0004680000000200 */
[----:B------:R2:W1:Y:S04]  /*6c70*/  @P0 LDSM.16.M88.4 R56, [R5] ;  /* 0x000000000538083b */ /* 0x0004680000000200 */
[----:B------:R2:W1:Y:S04]  /*6c80*/  @P0 LDSM.16.M88.4 R44, [R90+UR43+0x400] ;  /* 0x0004002b5a2c083b */ /* 0x0004680008000200 */
[----:B------:R2:W1:Y:S02]  /*6c90*/  @P0 LDSM.16.M88.4 R48, [R83+0x400] ;  /* 0x000400005330083b */ /* 0x0004640000000200 */
.L_x_104:
[----:B------:R-:W-:Y:S05]  /*6ca0*/  BSYNC B1 ;  /* 0x0000000000017941 */ /* 0x000fea0003800000 */
.L_x_103:
[----:B-1----:R-:W-:Y:S04]  /*6cb0*/  SHF.R.U32.HI R0, RZ, 0x15, R25 ;  /* 0x00000015ff007819 */ /* 0x002fe80000011619 */
[----:B------:R-:W-:Y:S01]  /*6cc0*/  LOP3.LUT P0, RZ, R0, 0x3, R69, 0x48, !PT ;  /* 0x0000000300ff7812 */ /* 0x000fe20007804845 */
[----:B------:R-:W-:Y:S01]  /*6cd0*/  @!UPT UIADD3 URZ, UPT, UPT, URZ, URZ, URZ ;  /* 0x000000fffffff290 */ /* 0x000fe2000fffe0ff */
[----:B----4-:R-:W-:Y:S11]  /*6ce0*/  @P2 BRA `(.L_x_108) ;  /* 0x0000000000082947 */ /* 0x010ff60003800000 */
[----:B------:R-:W1:Y:S02]  /*6cf0*/  SYNCS.PHASECHK.TRANS64.TRYWAIT P1, [R87+URZ+0x90], R2 ;  /* 0x00009002570075a7 */ /* 0x000e6400080211ff */
[----:B-1----:R-:W-:Y:S05]  /*6d00*/  @!P1 BRA `(.L_x_109) ;  /* 0x0000004800609947 */ /* 0x002fea0003800000 */
.L_x_108:
[----:B------:R-:W-:Y:S05]  /*6d10*/  @!P0 BRA `(.L_x_110) ;  /* 0x0000000000408947 */ /* 0x000fea0003800000 */
[----:B------:R-:W2:Y:S01]  /*6d20*/  LDCU.64 UR8, c[0x4][0x70] ;  /* 0x01000e00ff0877ac */ /* 0x000ea20008000a00 */
[----:B------:R-:W-:Y:S01]  /*6d30*/  MOV R3, 0x0 ;  /* 0x0000000000037802 */ /* 0x000fe20000000f00 */
[----:B------:R-:W-:Y:S02]  /*6d40*/  HFMA2 R12, -RZ, RZ, 0, 5.9604644775390625e-08 ;  /* 0x00000001ff0c7431 */ /* 0x000fe400000001ff */
[----:B------:R-:W-:Y:S02]  /*6d50*/  IMAD.MOV.U32 R8, RZ, RZ, 0x192 ;  /* 0x00000192ff087424 */ /* 0x000fe400078e00ff */
[----:B------:R-:W-:Y:S01]  /*6d60*/  IMAD.MOV.U32 R13, RZ, RZ, RZ ;  /* 0x000000ffff0d7224 */ /* 0x000fe200078e00ff */
[----:B------:R-:W4:Y:S01]  /*6d70*/  LDCU.64 UR6, c[0x4][0x78] ;  /* 0x01000f00ff0677ac */ /* 0x000f220008000a00 */
[----:B-1----:R-:W1:Y:S01]  /*6d80*/  LDC.64 R2, c[0x4][R3] ;  /* 0x0100000003027b82 */ /* 0x002e620000000a00 */
[----:B------:R-:W5:Y:S01]  /*6d90*/  LDCU.64 UR4, c[0x4][0x10] ;  /* 0x01000200ff0477ac */ /* 0x000f620008000a00 */
[----:B--2---:R-:W-:Y:S01]  /*6da0*/  MOV R5, UR9 ;  /* 0x0000000900057c02 */ /* 0x004fe20008000f00 */
[----:B------:R-:W-:Y:S01]  /*6db0*/  IMAD.U32 R4, RZ, RZ, UR8 ;  /* 0x00000008ff047e24 */ /* 0x000fe2000f8e00ff */
[----:B----4-:R-:W-:Y:S01]  /*6dc0*/  MOV R7, UR7 ;  /* 0x0000000700077c02 */ /* 0x010fe20008000f00 */
[----:B------:R-:W-:Y:S01]  /*6dd0*/  IMAD.U32 R6, RZ, RZ, UR6 ;  /* 0x00000006ff067e24 */ /* 0x000fe2000f8e00ff */
[----:B-----5:R-:W-:Y:S01]  /*6de0*/  MOV R11, UR5 ;  /* 0x00000005000b7c02 */ /* 0x020fe20008000f00 */
[----:B------:R-:W-:Y:S02]  /*6df0*/  IMAD.U32 R10, RZ, RZ, UR4 ;  /* 0x00000004ff0a7e24 */ /* 0x000fe4000f8e00ff */
[----:B------:R-:W-:Y:S07]  /*6e00*/  LEPC R20, `(.L_x_110) ;  /* 0x000000001014794e */ /* 0x000fee0000000000 */
[----:B-1-3--:R-:W-:Y:S05]  /*6e10*/  CALL.ABS.NOINC R2 ;  /* 0x0000000002007343 */ /* 0x00afea0003c00000 */
.L_x_110:
[----:B------:R-:W-:Y:S05]  /*6e20*/  WARPSYNC.ALL ;  /* 0x0000000000007948 */ /* 0x000fea0003800000 */
[----:B------:R-:W-:Y:S01]  /*6e30*/  R2UR UR4, R25 ;  /* 0x00000000190472ca */ /* 0x000fe200000e0000 */
[----:B------:R-:W-:Y:S01]  /*6e40*/  BSSY.RECONVERGENT B0, `(.L_x_111) ;  /* 0x000003c000007945 */ /* 0x000fe20003800200 */
[----:B------:R-:W-:Y:S02]  /*6e50*/  SHF.L.U32 R88, R78, 0x2, RZ ;  /* 0x000000024e587819 */ /* 0x000fe400000006ff */
[----:B------:R-:W-:Y:S02]  /*6e60*/  ISETP.NE.AND P0, PT, R79, RZ, PT ;  /* 0x000000ff4f00720c */ /* 0x000fe40003f05270 */
[----:B------:R-:W-:Y:S04]  /*6e70*/  IADD3 R84, PT, PT, R29, R88, RZ ;  /* 0x000000581d547210 */ /* 0x000fe80007ffe0ff */
[----:B------:R-:W-:Y:S03]  /*6e80*/  IADD3 R86, PT, PT, R77, R84, RZ ;  /* 0x000000544d567210 */ /* 0x000fe60007ffe0ff */
[----:B--2---:R-:W3:Y:S02]  /*6e90*/  LDTM.16dp128bit.x8 R4, tmem[UR4] ;  /* 0x00000004000479ee */ /* 0x004ee40008180000 */
[C---:B---3--:R-:W-:Y:S01]  /*6ea0*/  FMUL R3, R24.reuse, R4 ;  /* 0x0000000418037220 */ /* 0x048fe20000400000 */
[C---:B------:R-:W-:Y:S01]  /*6eb0*/  FMUL R0, R24.reuse, R5 ;  /* 0x0000000518007220 */ /* 0x040fe20000400000 */
[C---:B------:R-:W-:Y:S01]  /*6ec0*/  FMUL R5, R24.reuse, R6 ;  /* 0x0000000618057220 */ /* 0x040fe20000400000 */
[----:B-1----:R-:W-:Y:S01]  /*6ed0*/  FMUL R2, R24, R7 ;  /* 0x0000000718027220 */ /* 0x002fe20000400000 */
[----:B------:R-:W-:Y:S01]  /*6ee0*/  FFMA R28, R26, R44, R3 ;  /* 0x0000002c1a1c7223 */ /* 0x000fe20000000003 */
[----:B------:R-:W-:Y:S01]  /*6ef0*/  FMUL R7, R24, R8 ;  /* 0x0000000818077220 */ /* 0x000fe20000400000 */
        /* <DEDUP_REMOVED lines=9> */
[----:B------:R1:W-:Y:S01]  /*6f90*/  STSM.16.M88.4 [R85+0x400], R28 ;  /* 0x0004001c55007844 */ /* 0x0003e20000000200 */
        /* <DEDUP_REMOVED lines=14> */
[C---:B------:R-:W-:Y:S01]  /*7080*/  FFMA R40, R26.reuse, R56, R15 ;  /* 0x000000381a287223 */ /* 0x040fe2000000000f */
[C---:B------:R-:W-:Y:S01]  /*7090*/  FFMA R41, R26.reuse, R57, R12 ;  /* 0x000000391a297223 */ /* 0x040fe2000000000c */
[C---:B------:R-:W-:Y:S01]  /*70a0*/  FFMA R42, R26.reuse, R58, R17 ;  /* 0x0000003a1a2a7223 */ /* 0x040fe20000000011 */
[----:B------:R1:W-:Y:S01]  /*70b0*/  STSM.16.M88.4 [R84], R36 ;  /* 0x0000002454007844 */ /* 0x0003e20000000200 */
[----:B------:R-:W-:Y:S05]  /*70c0*/  FFMA R43, R26, R59, R14 ;  /* 0x0000003b1a2b7223 */ /* 0x000fea000000000e */
[----:B------:R1:W-:Y:S01]  /*70d0*/  STSM.16.M88.4 [R86], R40 ;  /* 0x0000002856007844 */ /* 0x0003e20000000200 */
[----:B------:R-:W-:Y:S01]  /*70e0*/  @!PT LDS RZ, [RZ] ;  /* 0x00000000fffff984 */ /* 0x000fe20000000800 */
[----:B------:R-:W-:Y:S01]  /*70f0*/  @!PT LDS RZ, [RZ] ;  /* 0x00000000fffff984 */ /* 0x000fe20000000800 */
[----:B------:R-:W-:Y:S01]  /*7100*/  @!PT LDS RZ, [RZ] ;  /* 0x00000000fffff984 */ /* 0x000fe20000000800 */
[----:B------:R-:W-:Y:S01]  /*7110*/  @!PT LDS RZ, [RZ] ;  /* 0x00000000fffff984 */ /* 0x000fe20000000800 */
[----:B------:R2:W-:Y:S06]  /*7120*/  MEMBAR.ALL.CTA ;  /* 0x0000000000007992 */ /* 0x0005ec0000008000 */
[----:B--2---:R-:W2:Y:S02]  /*7130*/  FENCE.VIEW.ASYNC.S ;  /* 0x00000000000073c6 */ /* 0x004ea40000000000 */
[----:B--2---:R-:W-:Y:S06]  /*7140*/  BAR.SYNC.DEFER_BLOCKING 0x1, 0x80 ;  /* 0x0042000000007b1d */ /* 0x004fec0000010000 */
[----:B------:R-:W-:Y:S05]  /*7150*/  @P0 BRA `(.L_x_112) ;  /* 0x0000000000280947 */ /* 0x000fea0003800000 */
[----:B------:R-:W-:Y:S01]  /*7160*/  UIADD3 UR4, UPT, UPT, UR43, 0x400, URZ ;  /* 0x000004002b047890 */ /* 0x000fe2000fffe0ff */
[----:B------:R-:W-:Y:S05]  /*7170*/  UMOV UR51, UR36 ;  /* 0x0000002400337c82 */ /* 0x000fea0008000000 */
[----:B------:R-:W-:Y:S01]  /*7180*/  MOV R72, UR4 ;  /* 0x0000000400487c02 */ /* 0x000fe20008000f00 */
[----:B------:R-:W-:Y:S03]  /*7190*/  UIADD3 UR4, UP0, UPT, UR54, 0x680, URZ ;  /* 0x0000068036047890 */ /* 0x000fe6000ff1e0ff */
[----:B------:R-:W-:Y:S01]  /*71a0*/  R2UR UR48, R72 ;  /* 0x00000000483072ca */ /* 0x000fe200000e0000 */
[----:B------:R-:W-:Y:S11]  /*71b0*/  UIADD3.X UR5, UPT, UPT, URZ, UR55, URZ, UP0, !UPT ;  /* 0x00000037ff057290 */ /* 0x000ff600087fe4ff */
[----:B------:R-:W-:Y:S01]  /*71c0*/  @!UPT UIADD3 URZ, UPT, UPT, URZ, URZ, URZ ;  /* 0x000000fffffff290 */ /* 0x000fe2000fffe0ff */
[----:B------:R2:W-:Y:S01]  /*71d0*/  UTMASTG.3D [UR48], [UR4] ;  /* 0x00000030040073b5 */ /* 0x0005e20008010000 */
[----:B------:R0:W-:Y:S01]  /*71e0*/  UTMACMDFLUSH ;  /* 0x00000000000079b7 */ /* 0x0001e20000000000 */
[----:B--2---:R-:W-:Y:S04]  /*71f0*/  DEPBAR.LE SB0, 0x1 ;  /* 0x000080400000791a */ /* 0x004fe80000000000 */
.L_x_112:
[----:B------:R-:W-:Y:S05]  /*7200*/  BSYNC.RECONVERGENT B0 ;  /* 0x0000000000007941 */ /* 0x000fea0003800200 */
.L_x_111:
[----:B------:R-:W-:Y:S01]  /*7210*/  BAR.SYNC.DEFER_BLOCKING 0x1, 0x80 ;  /* 0x0042000000007b1d */ /* 0x000fe20000010000 */
[----:B------:R-:W-:Y:S01]  /*7220*/  ISETP.NE.AND P1, PT, R82, RZ, PT ;  /* 0x000000ff5200720c */ /* 0x000fe20003f25270 */
[----:B------:R-:W-:Y:S01]  /*7230*/  UISETP.NE.AND UP0, UPT, UR53, URZ, UPT ;  /* 0x000000ff3500728c */ /* 0x000fe2000bf05270 */
[----:B------:R-:W-:Y:S11]  /*7240*/  LEA R3, R89, UR43, 0x3 ;  /* 0x0000002b59037c11 */ /* 0x000ff6000f8e18ff */
[----:B------:R-:W-:Y:S01]  /*7250*/  @P1 SHF.L.U32 R2, RZ, 0x1f, RZ ;  /* 0x0000001fff021819 */ /* 0x000fe200000006ff */
[----:B------:R-:W-:Y:S06]  /*7260*/  BRA.U !UP0, `(.L_x_113) ;  /* 0x0000000108247547 */ /* 0x000fec000b800000 */
[----:B------:R-:W-:Y:S01]  /*7270*/  IMAD.U32 R5, RZ, RZ, UR47 ;  /* 0x0000002fff057e24 */ /* 0x000fe2000f8e00ff */
[----:B------:R-:W-:Y:S01]  /*7280*/  MOV R0, UR52 ;  /* 0x0000003400007c02 */ /* 0x000fe20008000f00 */
[----:B------:R-:W-:Y:S03]  /*7290*/  UIADD3 UR4, UPT, UPT, UR47, 0x1, URZ ;  /* 0x000000012f047890 */ /* 0x000fe6000fffe0ff */
[----:B------:R-:W-:Y:S01]  /*72a0*/  @P1 LEA R5, R5, UR43, 0x3 ;  /* 0x0000002b05051c11 */ /* 0x000fe2000f8e18ff */
[----:B------:R-:W-:Y:S04]  /*72b0*/  UISETP.NE.AND UP0, UPT, UR4, 0x4, UPT ;  /* 0x000000040400788c */ /* 0x000fe8000bf05270 */
[----:B------:R-:W-:Y:S01]  /*72c0*/  @P1 VIADD R5, R5, 0x40 ;  /* 0x0000004005051836 */ /* 0x000fe20000000000 */
[----:B------:R-:W-:Y:S04]  /*72d0*/  USEL UR47, UR4, URZ, UP0 ;  /* 0x000000ff042f7287 */ /* 0x000fe80008000000 */
[----:B------:R-:W-:Y:S04]  /*72e0*/  @P1 PRMT R0, R0, 0x654, R5 ;  /* 0x0000065400001816 */ /* 0x000fe80000000005 */
[----:B------:R2:W-:Y:S04]  /*72f0*/  @P1 SYNCS.ARRIVE.TRANS64.RED.A1T0 RZ, [R0+URZ], RZ ;  /* 0x000000ff00ff19a7 */ /* 0x0005e800081004ff */
.L_x_113:
[----:B------:R-:W3:Y:S01]  /*7300*/  @P1 SYNCS.PHASECHK.TRANS64.TRYWAIT P0, [R3+URZ+0x20], R2 ;  /* 0x00002002030015a7 */ /* 0x000ee200080011ff */
[----:B------:R-:W-:Y:S01]  /*7310*/  BSSY B1, `(.L_x_114) ;  /* 0x0000017000017945 */ /* 0x000fe20003800000 */
[----:B---3--:R-:W-:Y:S03]  /*7320*/  @P1 SEL R91, RZ, 0x1, !P0 ;  /* 0x00000001ff5b1807 */ /* 0x008fe60004000000 */
[----:B------:R-:W-:Y:S05]  /*7330*/  @!P1 BRA `(.L_x_115) ;  /* 0x0000000000509947 */ /* 0x000fea0003800000 */
[----:B------:R-:W-:Y:S01]  /*7340*/  ISETP.NE.AND P1, PT, R92, RZ, PT ;  /* 0x000000ff5c00720c */ /* 0x000fe20003f25270 */
[----:B------:R-:W-:Y:S01]  /*7350*/  BSSY B0, `(.L_x_116) ;  /* 0x000000a000007945 */ /* 0x000fe20003800000 */
[----:B------:R-:W-:Y:S11]  /*7360*/  ISETP.NE.AND P0, PT, R91, RZ, PT ;  /* 0x000000ff5b00720c */ /* 0x000ff60003f05270 */
[----:B------:R-:W-:Y:S04]  /*7370*/  @P1 IMAD R5, R89, 0x2000, R90 ;  /* 0x0000200059051824 */ /* 0x000fe800078e025a */
[----:B------:R-:W-:Y:S05]  /*7380*/  @P1 VIADD R4, R5, UR43 ;  /* 0x0000002b05041c36 */ /* 0x000fea0008000000 */
[----:B------:R-:W-:Y:S01]  /*7390*/  @P1 IADD3 R2, PT, PT, R88, R4, RZ ;  /* 0x0000000458021210 */ /* 0x000fe20007ffe0ff */
[----:B------:R-:W-:Y:S01]  /*73a0*/  @P1 IMAD.IADD R4, R77, 0x1, R4 ;  /* 0x000000014d041824 */ /* 0x000fe200078e0204 */
[----:B------:R-:W-:Y:S06]  /*73b0*/  @P0 BRA `(.L_x_117) ;  /* 0x00000000000c0947 */ /* 0x000fec0003800000 */
[----:B--2---:R-:W-:Y:S04]  /*73c0*/  SHF.L.U32 R0, RZ, 0x1f, RZ ;  /* 0x0000001fff007819 */ /* 0x004fe800000006ff */
[----:B------:R-:W2:Y:S02]  /*73d0*/  SYNCS.PHASECHK.TRANS64.TRYWAIT P0, [R3+URZ+0x20], R0 ;  /* 0x00002000030075a7 */ /* 0x000ea400080011ff */
[----:B--2---:R-:W-:Y:S05]  /*73e0*/  @!P0 BRA `(.L_x_118) ;  /* 0x0000004000bc8947 */ /* 0x004fea0003800000 */
.L_x_117:
[----:B------:R-:W-:Y:S05]  /*73f0*/  BSYNC B0 ;  /* 0x0000000000007941 */ /* 0x000fea0003800000 */
.L_x_116:
[----:B------:R-:W-:Y:S02]  /*7400*/  ISETP.NE.AND P0, PT, R92, RZ, PT ;  /* 0x000000ff5c00720c */ /* 0x000fe40003f05270 */
[----:B------:R-:W-:Y:S11]  /*7410*/  IADD3 R89, PT, PT, R89, 0x1, RZ ;  /* 0x0000000159597810 */ /* 0x000ff60007ffe0ff */
[----:B--2---:R-:W-:Y:S01]  /*7420*/  @P0 IMAD.IADD R0, R77, 0x1, R2 ;  /* 0x000000014d000824 */ /* 0x004fe200078e0202 */
[----:B------:R-:W-:Y:S05]  /*7430*/  @P0 WARPSYNC.ALL ;  /* 0x0000000000000948 */ /* 0x000fea0003800000 */
[----:B------:R3:W4:Y:S04]  /*7440*/  @P0 LDSM.16.M88.4 R44, [R5+UR43+0x400] ;  /* 0x0004002b052c083b */ /* 0x0007280008000200 */
[----:B------:R3:W2:Y:S04]  /*7450*/  @P0 LDSM.16.M88.4 R48, [R4+0x400] ;  /* 0x000400000430083b */ /* 0x0006a80000000200 */
[----:B------:R3:W1:Y:S04]  /*7460*/  @P0 LDSM.16.M88.4 R52, [R2+0x400] ;  /* 0x000400000234083b */ /* 0x0006680000000200 */
[----:B------:R3:W1:Y:S02]  /*7470*/  @P0 LDSM.16.M88.4 R56, [R0+0x400] ;  /* 0x000400000038083b */ /* 0x0006640000000200 */
.L_x_115:
[----:B------:R-:W-:Y:S05]  /*7480*/  BSYNC B1 ;  /* 0x0000000000017941 */ /* 0x000fea0003800000 */
.L_x_114:
[----:B--23--:R-:W-:Y:S05]  /*7490*/  VIADD R0, R25, 0x20 ;  /* 0x0000002019007836 */ /* 0x00cfea0000000000 */
[----:B------:R-:W-:Y:S04]  /*74a0*/  SHF.R.U32.HI R0, RZ, 0x15, R0 ;  /* 0x00000015ff007819 */ /* 0x000fe80000011600 */
[----:B------:R-:W-:Y:S11]  /*74b0*/  LOP3.LUT P0, RZ, R0, 0x3, R69, 0x48, !PT ;  /* 0x0000000300ff7812 */ /* 0x000ff60007804845 */
[----:B------:R-:W-:Y:S02]  /*74c0*/  @!UPT UIADD3 URZ, UPT, UPT, URZ, URZ, URZ ;  /* 0x000000fffffff290 */ /* 0x000fe4000fffe0ff */
[----:B------:R-:W-:Y:S05]  /*74d0*/  @!P0 BRA `(.L_x_119) ;  /* 0x0000000000408947 */ /* 0x000fea0003800000 */
[----:B------:R-:W2:Y:S01]  /*74e0*/  LDCU.64 UR8, c[0x4][0x70] ;  /* 0x01000e00ff0877ac */ /* 0x000ea20008000a00 */
[----:B------:R-:W-:Y:S01]  /*74f0*/  MOV R3, 0x0 ;  /* 0x0000000000037802 */ /* 0x000fe20000000f00 */
[----:B------:R-:W-:Y:S02]  /*7500*/  HFMA2 R12, -RZ, RZ, 0, 5.9604644775390625e-08 ;  /* 0x00000001ff0c7431 */ /* 0x000fe400000001ff */
[----:B------:R-:W-:Y:S02]  /*7510*/  IMAD.MOV.U32 R8, RZ, RZ, 0x192 ;  /* 0x00000192ff087424 */ /* 0x000fe400078e00ff */
[----:B------:R-:W-:Y:S01]  /*7520*/  IMAD.MOV.U32 R13, RZ, RZ, RZ ;  /* 0x000000ffff0d7224 */ /* 0x000fe200078e00ff */
[----:B------:R-:W3:Y:S01]  /*7530*/  LDCU.64 UR6, c[0x4][0x78] ;  /* 0x01000f00ff0677ac */ /* 0x000ee20008000a00 */
[----:B------:R-:W1:Y:S01]  /*7540*/  LDC.64 R2, c[0x4][R3] ;  /* 0x0100000003027b82 */ /* 0x000e620000000a00 */
[----:B------:R-:W5:Y:S01]  /*7550*/  LDCU.64 UR4, c[0x4][0x10] ;  /* 0x01000200ff0477ac */ /* 0x000f620008000a00 */
[----:B--2---:R-:W-:Y:S01]  /*7560*/  MOV R5, UR9 ;  /* 0x0000000900057c02 */ /* 0x004fe20008000f00 */
[----:B------:R-:W-:Y:S01]  /*7570*/  IMAD.U32 R4, RZ, RZ, UR8 ;  /* 0x00000008ff047e24 */ /* 0x000fe2000f8e00ff */
[----:B---3--:R-:W-:Y:S01]  /*7580*/  MOV R7, UR7 ;  /* 0x0000000700077c02 */ /* 0x008fe20008000f00 */
[----:B------:R-:W-:Y:S01]  /*7590*/  IMAD.U32 R6, RZ, RZ, UR6 ;  /* 0x00000006ff067e24 */ /* 0x000fe2000f8e00ff */
[----:B-----5:R-:W-:Y:S01]  /*75a0*/  MOV R11, UR5 ;  /* 0x00000005000b7c02 */ /* 0x020fe20008000f00 */
[----:B------:R-:W-:Y:S02]  /*75b0*/  IMAD.U32 R10, RZ, RZ, UR4 ;  /* 0x00000004ff0a7e24 */ /* 0x000fe4000f8e00ff */
[----:B------:R-:W-:Y:S07]  /*75c0*/  LEPC R20, `(.L_x_119) ;  /* 0x000000001014794e */ /* 0x000fee0000000000 */
[----:B-1--4-:R-:W-:Y:S05]  /*75d0*/  CALL.ABS.NOINC R2 ;  /* 0x0000000002007343 */ /* 0x012fea0003c00000 */
.L_x_119:
[----:B------:R-:W-:Y:S05]  /*75e0*/  WARPSYNC.ALL ;  /* 0x0000000000007948 */ /* 0x000fea0003800000 */
[----:B------:R-:W-:Y:S01]  /*75f0*/  R2UR UR4, R25 ;  /* 0x00000000190472ca */ /* 0x000fe200000e0000 */
[----:B------:R-:W-:Y:S01]  /*7600*/  BSSY.RECONVERGENT B0, `(.L_x_120) ;  /* 0x0000040000007945 */ /* 0x000fe20003800200 */
[----:B------:R-:W-:Y:S02]  /*7610*/  ISETP.NE.AND P6, PT, R82, RZ, PT ;  /* 0x000000ff5200720c */ /* 0x000fe40003fc5270 */
[----:B------:R-:W-:Y:S02]  /*7620*/  ISETP.NE.AND P0, PT, R79, RZ, PT ;  /* 0x000000ff4f00720c */ /* 0x000fe40003f05270 */
[----:B------:R-:W-:Y:S02]  /*7630*/  MOV R21, UR47 ;  /* 0x0000002f00157c02 */ /* 0x000fe40008000f00 */
[----:B------:R-:W-:Y:S05]  /*7640*/  MOV R20, UR52 ;  /* 0x0000003400147c02 */ /* 0x000fea0008000f00 */
[----:B------:R-:W2:Y:S02]  /*7650*/  LDTM.16dp128bit.x8 R4, tmem[UR4+0x20] ;  /* 0x00002004000479ee */ /* 0x000ea40008180000 */
[----:B------:R-:W-:Y:S02]  /*7660*/  @P6 LEA R21, R21, UR43, 0x3 ;  /* 0x0000002b15156c11 */ /* 0x000fe4000f8e18ff */
[----:B------:R-:W-:Y:S02]  /*7670*/  @P6 SHF.L.U32 R93, RZ, 0x1f, RZ ;  /* 0x0000001fff5d6819 */ /* 0x000fe400000006ff */
[----:B------:R-:W-:Y:S04]  /*7680*/  @P6 IADD3 R21, PT, PT, R21, 0x40, RZ ;  /* 0x0000004015156810 */ /* 0x000fe80007ffe0ff */
[----:B------:R-:W-:Y:S02]  /*7690*/  @P6 PRMT R20, R20, 0x654, R21 ;  /* 0x0000065414146816 */ /* 0x000fe40000000015 */
[----:B------:R-:W-:Y:S01]  /*76a0*/  LEA R21, R89, UR43, 0x3 ;  /* 0x0000002b59157c11 */ /* 0x000fe2000f8e18ff */
[C---:B--2---:R-:W-:Y:S01]  /*76b0*/  FMUL R3, R24.reuse, R4 ;  /* 0x0000000418037220 */ /* 0x044fe20000400000 */
[C---:B------:R-:W-:Y:S01]  /*76c0*/  FMUL R0, R24.reuse, R5 ;  /* 0x0000000518007220 */ /* 0x040fe20000400000 */
[C---:B------:R-:W-:Y:S01]  /*76d0*/  FMUL R5, R24.reuse, R6 ;  /* 0x0000000618057220 */ /* 0x040fe20000400000 */
[----:B------:R-:W-:Y:S01]  /*76e0*/  FMUL R2, R24, R7 ;  /* 0x0000000718027220 */ /* 0x000fe20000400000 */
[----:B-1--4-:R-:W-:Y:S01]  /*76f0*/  FFMA R28, R26, R44, R3 ;  /* 0x0000002c1a1c7223 */ /* 0x012fe20000000003 */
        /* <DEDUP_REMOVED lines=28> */
[----:B------:R1:W-:Y:S01]  /*78c0*/  STSM.16.M88.4 [R84+0x2000], R36 ;  /* 0x0020002454007844 */ /* 0x0003e20000000200 */
[----:B------:R-:W-:Y:S05]  /*78d0*/  FFMA R43, R26, R59, R14 ;  /* 0x0000003b1a2b7223 */ /* 0x000fea000000000e */
[----:B------:R1:W-:Y:S01]  /*78e0*/  STSM.16.M88.4 [R86+0x2000], R40 ;  /* 0x0020002856007844 */ /* 0x0003e20000000200 */
        /* <DEDUP_REMOVED lines=8> */
[----:B------:R-:W-:Y:S02]  /*7970*/  UIADD3 UR4, UP0, UPT, UR54, 0x680, URZ ;  /* 0x0000068036047890 */ /* 0x000fe4000ff1e0ff */
[----:B------:R-:W-:Y:S02]  /*7980*/  UIADD3 UR9, UPT, UPT, UR49, 0x20, URZ ;  /* 0x0000002031097890 */ /* 0x000fe4000fffe0ff */
[----:B------:R-:W-:Y:S02]  /*7990*/  UIADD3 UR8, UPT, UPT, UR43, 0x2400, URZ ;  /* 0x000024002b087890 */ /* 0x000fe4000fffe0ff */
[----:B------:R-:W-:Y:S01]  /*79a0*/  UIADD3.X UR5, UPT, UPT, URZ, UR55, URZ, UP0, !UPT ;  /* 0x00000037ff057290 */ /* 0x000fe200087fe4ff */
[----:B------:R-:W-:Y:S01]  /*79b0*/  UMOV UR10, UR50 ;  /* 0x00000032000a7c82 */ /* 0x000fe20008000000 */
[----:B------:R-:W-:Y:S07]  /*79c0*/  UMOV UR11, UR36 ;  /* 0x00000024000b7c82 */ /* 0x000fee0008000000 */
[----:B------:R2:W-:Y:S01]  /*79d0*/  UTMASTG.3D [UR8], [UR4] ;  /* 0x00000008040073b5 */ /* 0x0005e20008010000 */
[----:B------:R0:W-:Y:S01]  /*79e0*/  UTMACMDFLUSH ;  /* 0x00000000000079b7 */ /* 0x0001e20000000000 */
[----:B--2---:R-:W-:Y:S04]  /*79f0*/  DEPBAR.LE SB0, 0x1 ;  /* 0x000080400000791a */ /* 0x004fe80000000000 */
.L_x_121:
[----:B------:R-:W-:Y:S05]  /*7a00*/  BSYNC.RECONVERGENT B0 ;  /* 0x0000000000007941 */ /* 0x000fea0003800200 */
.L_x_120:
[----:B------:R-:W-:Y:S01]  /*7a10*/  BAR.SYNC.DEFER_BLOCKING 0x1, 0x80 ;  /* 0x0042000000007b1d */ /* 0x000fe20000010000 */
[----:B------:R-:W-:Y:S04]  /*7a20*/  UIADD3 UR4, UPT, UPT, UR47, 0x1, URZ ;  /* 0x000000012f047890 */ /* 0x000fe8000fffe0ff */
[----:B------:R-:W-:Y:S04]  /*7a30*/  UISETP.NE.AND UP0, UPT, UR4, 0x4, UPT ;  /* 0x000000040400788c */ /* 0x000fe8000bf05270 */
[----:B------:R-:W-:Y:S01]  /*7a40*/  USEL UR46, UR4, URZ, UP0 ;  /* 0x000000ff042e7287 */ /* 0x000fe20008000000 */
[----:B------:R2:W-:Y:S01]  /*7a50*/  @P6 SYNCS.ARRIVE.TRANS64.RED.A1T0 RZ, [R20+URZ], RZ ;  /* 0x000000ff14ff69a7 */ /* 0x0005e200081004ff */
[----:B------:R-:W-:Y:S01]  /*7a60*/  BSSY B1, `(.L_x_122) ;  /* 0x0000018000017945 */ /* 0x000fe20003800000 */
[----:B------:R-:W3:Y:S02]  /*7a70*/  @P6 SYNCS.PHASECHK.TRANS64.TRYWAIT P0, [R21+URZ+0x20], R93 ;  /* 0x0000205d150065a7 */ /* 0x000ee400080011ff */
[----:B---3--:R-:W-:Y:S01]  /*7a80*/  @P6 SEL R91, RZ, 0x1, !P0 ;  /* 0x00000001ff5b6807 */ /* 0x008fe20004000000 */
[----:B--2---:R-:W-:Y:S06]  /*7a90*/  @!P6 BRA `(.L_x_123) ;  /* 0x000000000050e947 */ /* 0x004fec0003800000 */
        /* <DEDUP_REMOVED lines=8> */
[----:B------:R-:W-:Y:S04]  /*7b20*/  SHF.L.U32 R4, RZ, 0x1f, RZ ;  /* 0x0000001fff047819 */ /* 0x000fe800000006ff */
[----:B------:R-:W2:Y:S02]  /*7b30*/  SYNCS.PHASECHK.TRANS64.TRYWAIT P0, [R21+URZ+0x20], R4 ;  /* 0x00002004150075a7 */ /* 0x000ea400080011ff */
[----:B--2---:R-:W-:Y:S05]  /*7b40*/  @!P0 BRA `(.L_x_126) ;  /* 0x0000003800f88947 */ /* 0x004fea0003800000 */
.L_x_125:
[----:B------:R-:W-:Y:S05]  /*7b50*/  BSYNC B0 ;  /* 0x0000000000007941 */ /* 0x000fea0003800000 */
.L_x_124:
[----:B------:R-:W-:Y:S02]  /*7b60*/  ISETP.NE.AND P0, PT, R92, RZ, PT ;  /* 0x000000ff5c00720c */ /* 0x000fe40003f05270 */
[----:B------:R-:W-:Y:S11]  /*7b70*/  IADD3 R89, PT, PT, R89, 0x1, RZ ;  /* 0x0000000159597810 */ /* 0x000ff60007ffe0ff */
[----:B--2---:R-:W-:Y:S01]  /*7b80*/  @P0 IMAD.IADD R4, R77, 0x1, R0 ;  /* 0x000000014d040824 */ /* 0x004fe200078e0200 */
[----:B------:R-:W-:Y:S05]  /*7b90*/  @P0 WARPSYNC.ALL ;  /* 0x0000000000000948 */ /* 0x000fea0003800000 */
[----:B------:R2:W3:Y:S04]  /*7ba0*/  @P0 LDSM.16.M88.4 R44, [R3+UR43+0x400] ;  /* 0x0004002b032c083b */ /* 0x0004e80008000200 */
[----:B------:R2:W4:Y:S04]  /*7bb0*/  @P0 LDSM.16.M88.4 R48, [R2+0x400] ;  /* 0x000400000230083b */ /* 0x0005280000000200 */
[----:B------:R2:W1:Y:S04]  /*7bc0*/  @P0 LDSM.16.M88.4 R52, [R0+0x400] ;  /* 0x000400000034083b */ /* 0x0004680000000200 */
[----:B------:R2:W1:Y:S02]  /*7bd0*/  @P0 LDSM.16.M88.4 R56, [R4+0x400] ;  /* 0x000400000438083b */ /* 0x0004640000000200 */
.L_x_123:
[----:B------:R-:W-:Y:S05]  /*7be0*/  BSYNC B1 ;  /* 0x0000000000017941 */ /* 0x000fea0003800000 */
.L_x_122:
[----:B--2---:R-:W-:Y:S05]  /*7bf0*/  VIADD R0, R25, 0x40 ;  /* 0x0000004019007836 */ /* 0x004fea0000000000 */
        /* <DEDUP_REMOVED lines=9> */
[----:B------:R-:W5:Y:S01]  /*7c90*/  LDCU.64 UR6, c[0x4][0x78] ;  /* 0x01000f00ff0677ac */ /* 0x000f620008000a00 */
[----:B------:R-:W1:Y:S01]  /*7ca0*/  LDC.64 R2, c[0x4][R3] ;  /* 0x0100000003027b82 */ /* 0x000e620000000a00 */
[----:B------:R-:W3:Y:S01]  /*7cb0*/  LDCU.64 UR4, c[0x4][0x10] ;  /* 0x01000200ff0477ac */ /* 0x000ee20008000a00 */
[----:B--2---:R-:W-:Y:S01]  /*7cc0*/  MOV R5, UR9 ;  /* 0x0000000900057c02 */ /* 0x004fe20008000f00 */
[----:B------:R-:W-:Y:S01]  /*7cd0*/  IMAD.U32 R4, RZ, RZ, UR8 ;  /* 0x00000008ff047e24 */ /* 0x000fe2000f8e00ff */
[----:B-----5:R-:W-:Y:S01]  /*7ce0*/  MOV R7, UR7 ;  /* 0x0000000700077c02 */ /* 0x020fe20008000f00 */
[----:B------:R-:W-:Y:S01]  /*7cf0*/  IMAD.U32 R6, RZ, RZ, UR6 ;  /* 0x00000006ff067e24 */ /* 0x000fe2000f8e00ff */
[----:B---3--:R-:W-:Y:S01]  /*7d00*/  MOV R11, UR5 ;  /* 0x00000005000b7c02 */ /* 0x008fe20008000f00 */
[----:B------:R-:W-:Y:S02]  /*7d10*/  IMAD.U32 R10, RZ, RZ, UR4 ;  /* 0x00000004ff0a7e24 */ /* 0x000fe4000f8e00ff */
[----:B------:R-:W-:Y:S07]  /*7d20*/  LEPC R20, `(.L_x_127) ;  /* 0x000000001014794e */ /* 0x000fee0000000000 */
[----:B-1--4-:R-:W-:Y:S05]  /*7d30*/  CALL.ABS.NOINC R2 ;  /* 0x0000000002007343 */ /* 0x012fea0003c00000 */
.L_x_127:
        /* <DEDUP_REMOVED lines=8> */
[----:B------:R-:W-:Y:S04]  /*7dc0*/  @P6 LEA R21, R21, UR43, 0x3 ;  /* 0x0000002b15156c11 */ /* 0x000fe8000f8e18ff */
[----:B------:R-:W-:Y:S04]  /*7dd0*/  @P6 IADD3 R21, PT, PT, R21, 0x40, RZ ;  /* 0x0000004015156810 */ /* 0x000fe80007ffe0ff */
[----:B------:R-:W-:Y:S02]  /*7de0*/  @P6 PRMT R20, R20, 0x654, R21 ;  /* 0x0000065414146816 */ /* 0x000fe40000000015 */
[----:B------:R-:W-:Y:S01]  /*7df0*/  LEA R21, R89, UR43, 0x3 ;  /* 0x0000002b59157c11 */ /* 0x000fe2000f8e18ff */
[C---:B--2---:R-:W-:Y:S01]  /*7e00*/  FMUL R3, R24.reuse, R4 ;  /* 0x0000000418037220 */ /* 0x044fe20000400000 */
[C---:B------:R-:W-:Y:S01]  /*7e10*/  FMUL R0, R24.reuse, R5 ;  /* 0x0000000518007220 */ /* 0x040fe20000400000 */
[C---:B------:R-:W-:Y:S01]  /*7e20*/  FMUL R5, R24.reuse, R6 ;  /* 0x0000000618057220 */ /* 0x040fe20000400000 */
[----:B------:R-:W-:Y:S01]  /*7e30*/  FMUL R2, R24, R7 ;  /* 0x0000000718027220 */ /* 0x000fe20000400000 */
[----:B-1-3--:R-:W-:Y:S01]  /*7e40*/  FFMA R28, R26, R44, R3 ;  /* 0x0000002c1a1c7223 */ /* 0x00afe20000000003 */
[----:B------:R-:W-:Y:S01]  /*7e50*/  FMUL R7, R24, R8 ;  /* 0x0000000818077220 */ /* 0x000fe20000400000 */
[----:B------:R-:W-:Y:S01]  /*7e60*/  FFMA R29, R26, R45, R0 ;  /* 0x0000002d1a1d7223 */ /* 0x000fe20000000000 */
[----:B------:R-:W-:Y:S01]  /*7e70*/  FMUL R4, R24, R9 ;  /* 0x0000000918047220 */ /* 0x000fe20000400000 */
[----:B------:R-:W-:Y:S01]  /*7e80*/  FFMA R30, R26, R46, R5 ;  /* 0x0000002e1a1e7223 */ /* 0x000fe20000000005 */
[----:B------:R-:W-:Y:S01]  /*7e90*/  FMUL R9, R24, R10 ;  /* 0x0000000a18097220 */ /* 0x000fe20000400000 */
[----:B------:R-:W-:Y:S01]  /*7ea0*/  FFMA R31, R26, R47, R2 ;  /* 0x0000002f1a1f7223 */ /* 0x000fe20000000002 */
[----:B------:R-:W-:Y:S01]  /*7eb0*/  FMUL R6, R24, R11 ;  /* 0x0000000b18067220 */ /* 0x000fe20000400000 */
[----:B----4-:R-:W-:Y:S01]  /*7ec0*/  FFMA R32, R26, R48, R7 ;  /* 0x000000301a207223 */ /* 0x010fe20000000007 */
        /* <DEDUP_REMOVED lines=21> */
[----:B------:R-:W-:Y:S01]  /*8020*/  FFMA R43, R26, R59, R14 ;  /* 0x0000003b1a2b7223 */ /* 0x000fe2000000000e */
[----:B------:R-:W-:Y:S04]  /*8030*/  @P6 SHF.L.U32 R0, RZ, 0x1f, RZ ;  /* 0x0000001fff006819 */ /* 0x000fe800000006ff */
        /* <DEDUP_REMOVED lines=18> */
.L_x_129:
[----:B------:R-:W-:Y:S05]  /*8160*/  BSYNC.RECONVERGENT B0 ;  /* 0x0000000000007941 */ /* 0x000fea0003800200 */
.L_x_128:
[----:B------:R-:W-:Y:S01]  /*8170*/  BAR.SYNC.DEFER_BLOCKING 0x1, 0x80 ;  /* 0x0042000000007b1d */ /* 0x000fe20000010000 */
[----:B------:R-:W-:Y:S01]  /*8180*/  UIADD3 UR4, UPT, UPT, UR46, 0x1, URZ ;  /* 0x000000012e047890 */ /* 0x000fe2000fffe0ff */
[----:B------:R-:W-:Y:S03]  /*8190*/  HFMA2 R93, -RZ, RZ, 0, 0 ;  /* 0x00000000ff5d7431 */ /* 0x000fe600000001ff */
        /* <DEDUP_REMOVED lines=18> */
.L_x_133:
[----:B------:R-:W-:Y:S05]  /*82c0*/  BSYNC B0 ;  /* 0x0000000000007941 */ /* 0x000fea0003800000 */
.L_x_132:
[----:B------:R-:W-:Y:S01]  /*82d0*/  ISETP.NE.AND P0, PT, R92, RZ, PT ;  /* 0x000000ff5c00720c */ /* 0x000fe20003f05270 */
[----:B------:R-:W-:Y:S11]  /*82e0*/  VIADD R89, R89, 0x1 ;  /* 0x0000000159597836 */ /* 0x000ff60000000000 */
[----:B------:R-:W-:Y:S01]  /*82f0*/  @!UPT UIADD3 URZ, UPT, UPT, URZ, URZ, URZ ;  /* 0x000000fffffff290 */ /* 0x000fe2000fffe0ff */
[----:B--2---:R-:W-:Y:S01]  /*8300*/  @P0 IMAD.IADD R4, R77, 0x1, R0 ;  /* 0x000000014d040824 */ /* 0x004fe200078e0200 */
[----:B------:R-:W-:Y:S05]  /*8310*/  @P0 WARPSYNC.ALL ;  /* 0x0000000000000948 */ /* 0x000fea0003800000 */
[----:B------:R2:W3:Y:S04]  /*8320*/  @P0 LDSM.16.M88.4 R44, [R3+UR43+0x400] ;  /* 0x0004002b032c083b */ /* 0x0004e80008000200 */
[----:B------:R2:W4:Y:S04]  /*8330*/  @P0 LDSM.16.M88.4 R48, [R2+0x400] ;  /* 0x000400000230083b */ /* 0x0005280000000200 */
[----:B------:R2:W1:Y:S04]  /*8340*/  @P0 LDSM.16.M88.4 R52, [R0+0x400] ;  /* 0x000400000034083b */ /* 0x0004680000000200 */
[----:B------:R2:W1:Y:S01]  /*8350*/  @P0 LDSM.16.M88.4 R56, [R4+0x400] ;  /* 0x000400000438083b */ /* 0x0004620000000200 */
[C---:B------:R-:W-:Y:S04]  /*8360*/  ISETP.NE.AND P0, PT, R89.reuse, 0x4, PT ;  /* 0x000000045900780c */ /* 0x040fe80003f05270 */
[----:B------:R-:W-:Y:S02]  /*8370*/  SEL R89, R89, RZ, P0 ;  /* 0x000000ff59597207 */ /* 0x000fe40000000000 */
[----:B------:R-:W-:Y:S02]  /*8380*/  SEL R93, RZ, 0x1, P0 ;  /* 0x00000001ff5d7807 */ /* 0x000fe40000000000 */
.L_x_131:
[----:B------:R-:W-:Y:S05]  /*8390*/  BSYNC B1 ;  /* 0x0000000000017941 */ /* 0x000fea0003800000 */
.L_x_130:
        /* <DEDUP_REMOVED lines=21> */
.L_x_135:
        /* <DEDUP_REMOVED lines=47> */
[----:B------:R-:W-:Y:S04]  /*87e0*/  @P6 SHF.L.U32 R0, R93, 0x1f, RZ ;  /* 0x0000001f5d006819 */ /* 0x000fe800000006ff */
        /* <DEDUP_REMOVED lines=18> */
.L_x_137:
[----:B------:R-:W-:Y:S05]  /*8910*/  BSYNC.RECONVERGENT B0 ;  /* 0x0000000000007941 */ /* 0x000fea0003800200 */
.L_x_136:
        /* <DEDUP_REMOVED lines=17> */
[----:B------:R-:W-:Y:S04]  /*8a30*/  SHF.L.U32 R4, R93, 0x1f, RZ ;  /* 0x0000001f5d047819 */ /* 0x000fe800000006ff */
[----:B------:R-:W2:Y:S02]  /*8a40*/  SYNCS.PHASECHK.TRANS64.TRYWAIT P0, [R21+URZ+0x20], R4 ;  /* 0x00002004150075a7 */ /* 0x000ea400080011ff */
[----:B--2---:R-:W-:Y:S05]  /*8a50*/  @!P0 BRA `(.L_x_142) ;  /* 0x0000002c005c8947 */ /* 0x004fea0003800000 */
.L_x_141:
[----:B------:R-:W-:Y:S05]  /*8a60*/  BSYNC B0 ;  /* 0x0000000000007941 */ /* 0x000fea0003800000 */
.L_x_140:
        /* <DEDUP_REMOVED lines=10> */
[----:B------:R-:W-:Y:S02]  /*8b10*/  SEL R6, RZ, 0x1, P0 ;  /* 0x00000001ff067807 */ /* 0x000fe40000000000 */
[----:B------:R-:W-:Y:S02]  /*8b20*/  SEL R89, R89, RZ, P0 ;  /* 0x000000ff59597207 */ /* 0x000fe40000000000 */
[----:B------:R-:W-:Y:S02]  /*8b30*/  LOP3.LUT R93, R93, R6, RZ, 0x3c, !PT ;  /* 0x000000065d5d7212 */ /* 0x000fe400078e3cff */
.L_x_139:
[----:B------:R-:W-:Y:S05]  /*8b40*/  BSYNC B1 ;  /* 0x0000000000017941 */ /* 0x000fea0003800000 */
.L_x_138:
        /* <DEDUP_REMOVED lines=21> */
.L_x_143:
        /* <DEDUP_REMOVED lines=46> */
[----:B------:R-:W-:Y:S01]  /*8f80*/  FFMA R43, R26, R59, R14 ;  /* 0x0000003b1a2b7223 */ /* 0x000fe2000000000e */
[----:B------:R-:W-:Y:S04]  /*8f90*/  @P6 SHF.L.U32 R0, R93, 0x1f, RZ ;  /* 0x0000001f5d006819 */ /* 0x000fe800000006ff */
        /* <DEDUP_REMOVED lines=9> */
[----:B------:R-:W-:Y:S02]  /*9030*/  UIADD3 UR4, UPT, UPT, UR43, 0x400, URZ ;  /* 0x000004002b047890 */ /* 0x000fe4000fffe0ff */
[----:B------:R-:W-:Y:S01]  /*9040*/  UIADD3 UR9, UPT, UPT, UR49, 0x80, URZ ;  /* 0x0000008031097890 */ /* 0x000fe2000fffe0ff */
[----:B------:R-:W-:Y:S01]  /*9050*/  UMOV UR10, UR50 ;  /* 0x00000032000a7c82 */ /* 0x000fe20008000000 */
[----:B------:R-:W-:Y:S02]  /*9060*/  UMOV UR11, UR36 ;  /* 0x00000024000b7c82 */ /* 0x000fe40008000000 */
        /* <DEDUP_REMOVED lines=8> */
.L_x_145:
[----:B------:R-:W-:Y:S05]  /*90f0*/  BSYNC.RECONVERGENT B0 ;  /* 0x0000000000007941 */ /* 0x000fea0003800200 */
.L_x_144:
        /* <DEDUP_REMOVED lines=20> */
.L_x_149:
[----:B------:R-:W-:Y:S05]  /*9240*/  BSYNC B0 ;  /* 0x0000000000007941 */ /* 0x000fea0003800000 */
.L_x_148:
        /* <DEDUP_REMOVED lines=13> */
.L_x_147:
[----:B------:R-:W-:Y:S05]  /*9320*/  BSYNC B1 ;  /* 0x0000000000017941 */ /* 0x000fea0003800000 */
.L_x_146:
        /* <DEDUP_REMOVED lines=21> */
.L_x_151:
        /* <DEDUP_REMOVED lines=66> */
.L_x_153:
[----:B------:R-:W-:Y:S05]  /*98a0*/  BSYNC.RECONVERGENT B0 ;  /* 0x0000000000007941 */ /* 0x000fea0003800200 */
.L_x_152:
        /* <DEDUP_REMOVED lines=20> */
.L_x_157:
[----:B------:R-:W-:Y:S05]  /*99f0*/  BSYNC B0 ;  /* 0x0000000000007941 */ /* 0x000fea0003800000 */
.L_x_156:
        /* <DEDUP_REMOVED lines=13> */
.L_x_155:
[----:B------:R-:W-:Y:S05]  /*9ad0*/  BSYNC B1 ;  /* 0x0000000000017941 */ /* 0x000fea0003800000 */
.L_x_154:
        /* <DEDUP_REMOVED lines=21> */
.L_x_159:
        /* <DEDUP_REMOVED lines=66> */
.L_x_161:
[----:B------:R-:W-:Y:S05]  /*a050*/  BSYNC.RECONVERGENT B0 ;  /* 0x0000000000007941 */ /* 0x000fea0003800200 */
.L_x_160:
        /* <DEDUP_REMOVED lines=20> */
.L_x_165:
[----:B------:R-:W-:Y:S05]  /*a1a0*/  BSYNC B0 ;  /* 0x0000000000007941 */ /* 0x000fea0003800000 */
.L_x_164:
[----:B------:R-:W-:Y:S11]  /*a1b0*/  ISETP.NE.AND P0, PT, R92, RZ, PT ;  /* 0x000000ff5c00720c */ /* 0x000ff60003f05270 */
[----:B------:R-:W-:Y:S02]  /*a1c0*/  @!UPT UIADD3 URZ, UPT, UPT, URZ, URZ, URZ ;  /* 0x000000fffffff290 */ /* 0x000fe4000fffe0ff */
[----:B--2---:R-:W-:Y:S01]  /*a1d0*/  @P0 IADD3 R2, PT, PT, R77, R88, RZ ;  /* 0x000000584d020210 */ /* 0x004fe20007ffe0ff */
[----:B------:R-:W-:Y:S05]  /*a1e0*/  @P0 WARPSYNC.ALL ;  /* 0x0000000000000948 */ /* 0x000fea0003800000 */
[----:B------:R2:W3:Y:S04]  /*a1f0*/  @P0 LDSM.16.M88.4 R44, [R89+UR43+0x400] ;  /* 0x0004002b592c083b */ /* 0x0004e80008000200 */
[----:B------:R2:W4:Y:S04]  /*a200*/  @P0 LDSM.16.M88.4 R48, [R0+0x400] ;  /* 0x000400000030083b */ /* 0x0005280000000200 */
[----:B------:R2:W1:Y:S04]  /*a210*/  @P0 LDSM.16.M88.4 R52, [R88+0x400] ;  /* 0x000400005834083b */ /* 0x0004680000000200 */
[----:B------:R2:W1:Y:S02]  /*a220*/  @P0 LDSM.16.M88.4 R56, [R2+0x400] ;  /* 0x000400000238083b */ /* 0x0004640000000200 */
.L_x_163:
[----:B------:R-:W-:Y:S05]  /*a230*/  BSYNC B1 ;  /* 0x0000000000017941 */ /* 0x000fea0003800000 */
.L_x_162:
        /* <DEDUP_REMOVED lines=21> */
.L_x_167:
[----:B------:R-:W-:Y:S01]  /*a390*/  ISETP.NE.AND P0, PT, R79, RZ, PT ;  /* 0x000000ff4f00720c */ /* 0x000fe20003f05270 */
[----:B------:R-:W-:Y:S05]  /*a3a0*/  WARPSYNC.ALL ;  /* 0x0000000000007948 */ /* 0x000fea0003800000 */
[----:B------:R-:W-:Y:S01]  /*a3b0*/  R2UR UR4, R25 ;  /* 0x00000000190472ca */ /* 0x000fe200000e0000 */
[----:B------:R-:W-:Y:S11]  /*a3c0*/  BSSY.RECONVERGENT B0, `(.L_x_168) ;  /* 0x000003e000007945 */ /* 0x000ff60003800200 */
[----:B------:R-:W-:Y:S01]  /*a3d0*/  @!UPT UIADD3 URZ, UPT, UPT, URZ, URZ, URZ ;  /* 0x000000fffffff290 */ /* 0x000fe2000fffe0ff */
[----:B------:R-:W2:Y:S01]  /*a3e0*/  LDTM.16dp128bit.x8 R4, tmem[UR4+0xe0] ;  /* 0x0000e004000479ee */ /* 0x000ea20008180000 */
[----:B------:R-:W-:Y:S01]  /*a3f0*/  R2UR UR4, R87 ;  /* 0x00000000570472ca */ /* 0x000fe200000e0000 */
[----:B------:R-:W-:Y:S11]  /*a400*/  NOP ;  /* 0x0000000000007918 */ /* 0x000ff60000000000 */
[----:B------:R-:W-:Y:S01]  /*a410*/  @!UPT UIADD3 URZ, UPT, UPT, URZ, URZ, URZ ;  /* 0x000000fffffff290 */ /* 0x000fe2000fffe0ff */
[----:B------:R-:W-:Y:S04]  /*a420*/  UIADD3 UR4, UPT, UPT, UR4, 0xb0, URZ ;  /* 0x000000b004047890 */ /* 0x000fe8000fffe0ff */
[----:B------:R-:W-:Y:S01]  /*a430*/  UPRMT UR4, UR52, 0x654, UR4 ;  /* 0x0000065434047896 */ /* 0x000fe20008000004 */
[C---:B--2---:R-:W-:Y:S01]  /*a440*/  FMUL R3, R24.reuse, R4 ;  /* 0x0000000418037220 */ /* 0x044fe20000400000 */
[C---:B------:R-:W-:Y:S01]  /*a450*/  FMUL R0, R24.reuse, R5 ;  /* 0x0000000518007220 */ /* 0x040fe20000400000 */
[----:B------:R-:W-:Y:S06]  /*a460*/  FMUL R5, R24, R6 ;  /* 0x0000000618057220 */ /* 0x000fec0000400000 */
[----:B------:R-:W-:Y:S01]  /*a470*/  SYNCS.ARRIVE.TRANS64.RED.A1T0 RZ, [UR4], RZ ;  /* 0x000000ffffff79a7 */ /* 0x000fe20008100404 */
[C---:B-1-3--:R-:W-:Y:S01]  /*a480*/  FFMA R28, R26.reuse, R44, R3 ;  /* 0x0000002c1a1c7223 */ /* 0x04afe20000000003 */
[----:B------:R-:W-:Y:S01]  /*a490*/  FFMA R29, R26, R45, R0 ;  /* 0x0000002d1a1d7223 */ /* 0x000fe20000000000 */
[C---:B------:R-:W-:Y:S01]  /*a4a0*/  FMUL R2, R24.reuse, R7 ;  /* 0x0000000718027220 */ /* 0x040fe20000400000 */
[C---:B------:R-:W-:Y:S01]  /*a4b0*/  FMUL R7, R24.reuse, R8 ;  /* 0x0000000818077220 */ /* 0x040fe20000400000 */
        /* <DEDUP_REMOVED lines=46> */
.L_x_169:
[----:B------:R-:W-:Y:S05]  /*a7a0*/  BSYNC.RECONVERGENT B0 ;  /* 0x0000000000007941 */ /* 0x000fea0003800200 */
.L_x_168:
[----:B------:R-:W-:Y:S01]  /*a7b0*/  BAR.SYNC.DEFER_BLOCKING 0x1, 0x80 ;  /* 0x0042000000007b1d */ /* 0x000fe20000010000 */
[----:B------:R-:W-:Y:S01]  /*a7c0*/  UISETP.NE.AND UP0, UPT, UR53, -0x8, UPT ;  /* 0xfffffff83500788c */ /* 0x000fe2000bf05270 */
[----:B------:R-:W-:Y:S08]  /*a7d0*/  IADD3 R0, PT, PT, R22, 0x1, RZ ;  /* 0x0000000116007810 */ /* 0x000ff00007ffe0ff */
[----:B------:R-:W-:Y:S05]  /*a7e0*/  BRA.U !UP0, `(.L_x_170) ;  /* 0x0000000108287547 */ /* 0x000fea000b800000 */
[----:B------:R-:W-:Y:S01]  /*a7f0*/  ISETP.NE.AND P0, PT, R82, RZ, PT ;  /* 0x000000ff5200720c */ /* 0x000fe20003f05270 */
[----:B------:R-:W-:Y:S01]  /*a800*/  IMAD.U32 R3, RZ, RZ, UR47 ;  /* 0x0000002fff037e24 */ /* 0x000fe2000f8e00ff */
[----:B------:R-:W-:Y:S01]  /*a810*/  UIADD3 UR4, UPT, UPT, UR47, 0x1, URZ ;  /* 0x000000012f047890 */ /* 0x000fe2000fffe0ff */
[----:B------:R-:W-:Y:S03]  /*a820*/  IMAD.U32 R2, RZ, RZ, UR52 ;  /* 0x00000034ff027e24 */ /* 0x000fe6000f8e00ff */
[----:B------:R-:W-:Y:S04]  /*a830*/  UISETP.NE.AND UP0, UPT, UR4, 0x4, UPT ;  /* 0x000000040400788c */ /* 0x000fe8000bf05270 */
[----:B------:R-:W-:Y:S03]  /*a840*/  USEL UR47, UR4, URZ, UP0 ;  /* 0x000000ff042f7287 */ /* 0x000fe60008000000 */
[----:B------:R-:W-:Y:S05]  /*a850*/  @P0 LEA R3, R3, UR43, 0x3 ;  /* 0x0000002b03030c11 */ /* 0x000fea000f8e18ff */
[----:B------:R-:W-:Y:S05]  /*a860*/  @P0 VIADD R3, R3, 0x40 ;  /* 0x0000004003030836 */ /* 0x000fea0000000000 */
[----:B------:R-:W-:Y:S04]  /*a870*/  @P0 PRMT R2, R2, 0x654, R3 ;  /* 0x0000065402020816 */ /* 0x000fe80000000003 */
[----:B------:R2:W-:Y:S03]  /*a880*/  @P0 SYNCS.ARRIVE.TRANS64.RED.A1T0 RZ, [R2+URZ], RZ ;  /* 0x000000ff02ff09a7 */ /* 0x0005e600081004ff */
.L_x_170:
[----:B------:R-:W-:Y:S01]  /*a890*/  R2UR UR6, R81 ;  /* 0x00000000510672ca */ /* 0x000fe200000e0000 */
[----:B------:R-:W-:Y:S01]  /*a8a0*/  UIADD3 UR53, UPT, UPT, UR53, 0x8, URZ ;  /* 0x0000000835357890 */ /* 0x000fe2000fffe0ff */
[----:B------:R-:W-:Y:S02]  /*a8b0*/  R2UR UR5, R70 ;  /* 0x00000000460572ca */ /* 0x000fe400000e0000 */
[----:B------:R-:W-:Y:S02]  /*a8c0*/  R2UR UR4, R71 ;  /* 0x00000000470472ca */ /* 0x000fe400000e0000 */
[----:B------:R-:W-:Y:S02]  /*a8d0*/  R2UR UR36, R80 ;  /* 0x00000000502472ca */ /* 0x000fe400000e0000 */
[----:B------:R-:W-:Y:S02]  /*a8e0*/  ISETP.NE.AND P0, PT, R74, 0x2, PT ;  /* 0x000000024a00780c */ /* 0x000fe40003f05270 */
[----:B------:R-:W-:Y:S02]  /*a8f0*/  ISETP.NE.AND P1, PT, R0, 0x4, PT ;  /* 0x000000040000780c */ /* 0x000fe40003f25270 */
[----:B--2---:R-:W-:Y:S01]  /*a900*/  SEL R2, RZ, 0x1, P0 ;  /* 0x00000001ff027807 */ /* 0x004fe20000000000 */
[----:B------:R-:W-:Y:S01]  /*a910*/  UISETP.NE.AND UP0, UPT, UR6, URZ, UPT ;  /* 0x000000ff0600728c */ /* 0x000fe2000bf05270 */
[----:B------:R-:W-:Y:S01]  /*a920*/  SEL R3, RZ, 0x1, P1 ;  /* 0x00000001ff037807 */ /* 0x000fe20000800000 */
[----:B------:R-:W-:Y:S01]  /*a930*/  UIADD3 UR20, UPT, UPT, UR37, UR5, URZ ;  /* 0x0000000525147290 */ /* 0x000fe2000fffe0ff */
[----:B------:R-:W-:Y:S01]  /*a940*/  LOP3.LUT R75, R75, R2, RZ, 0x3c, !PT ;  /* 0x000000024b4b7212 */ /* 0x000fe200078e3cff */
[----:B------:R-:W-:Y:S01]  /*a950*/  UIADD3 UR16, UPT, UPT, UR38, UR4, URZ ;  /* 0x0000000426107290 */ /* 0x000fe2000fffe0ff */
[----:B------:R-:W-:Y:S02]  /*a960*/  LOP3.LUT R76, R76, R3, RZ, 0x3c, !PT ;  /* 0x000000034c4c7212 */ /* 0x000fe400078e3cff */
[----:B------:R-:W-:Y:S02]  /*a970*/  SEL R74, R74, RZ, P0 ;  /* 0x000000ff4a4a7207 */ /* 0x000fe40000000000 */
[----:B------:R-:W-:Y:S01]  /*a980*/  SEL R22, R0, RZ, P1 ;  /* 0x000000ff00167207 */ /* 0x000fe20000800000 */
[----:B------:R-:W-:Y:S06]  /*a990*/  BRA.U UP0, `(.L_x_171) ;  /* 0xffffffb100e87547 */ /* 0x000fec000b83ffff */
[----:B------:R-:W2:Y:S01]  /*a9a0*/  LDCU.64 UR4, c[0x0][0x888] ;  /* 0x00011100ff0477ac */ /* 0x000ea20008000a00 */
[----:B------:R-:W3:Y:S01]  /*a9b0*/  LDCU.64 UR6, c[0x0][0x890] ;  /* 0x00011200ff0677ac */ /* 0x000ee20008000a00 */
[----:B--2---:R-:W-:Y:S02]  /*a9c0*/  ISETP.NE.U32.AND P2, PT, RZ, UR4, PT ;  /* 0x00000004ff007c0c */ /* 0x004fe4000bf45070 */
[----:B---3--:R-:W-:Y:S02]  /*a9d0*/  ISETP.NE.U32.AND P1, PT, RZ, UR6, PT ;  /* 0x00000006ff007c0c */ /* 0x008fe4000bf25070 */
[----:B------:R-:W-:Y:S02]  /*a9e0*/  ISETP.NE.AND.EX P2, PT, RZ, UR5, PT, P2 ;  /* 0x00000005ff007c0c */ /* 0x000fe4000bf45320 */
[----:B------:R-:W-:-:S13]  /*a9f0*/  ISETP.NE.AND.EX P0, PT, RZ, UR7, PT, P1 ;  /* 0x00000007ff007c0c */ /* 0x000fda000bf05310 */
[----:B------:R-:W-:Y:S05]  /*aa00*/  @P2 BRA P0, `(.L_x_172) ;  /* 0x00000000003c2947 */ /* 0x000fea0000000000 */
[----:B------:R-:W-:-:S13]  /*aa10*/  ISETP.NE.AND.EX P1, PT, RZ, UR7, PT, P1 ;  /* 0x00000007ff007c0c */ /* 0x000fda000bf25310 */
[----:B------:R-:W-:Y:S05]  /*aa20*/  @P1 BRA `(.L_x_173) ;  /* 0x00000000000c1947 */ /* 0x000fea0003800000 */
[----:B------:R-:W-:-:S13]  /*aa30*/  FSETP.NEU.AND P0, PT, R26, RZ, PT ;  /* 0x000000ff1a00720b */ /* 0x000fda0003f0d000 */
[----:B------:R-:W-:Y:S05]  /*aa40*/  @!P0 EXIT ;  /* 0x000000000000894d */ /* 0x000fea0003800000 */
[----:B------:R-:W-:Y:S05]  /*aa50*/  BRA `(.L_x_172) ;  /* 0x0000000000287947 */ /* 0x000fea0003800000 */
.L_x_173:
[----:B------:R-:W-:Y:S01]  /*aa60*/  ISETP.NE.AND P0, PT, R73, RZ, PT ;  /* 0x000000ff4900720c */ /* 0x000fe20003f05270 */
[----:B------:R-:W-:-:S12]  /*aa70*/  BSSY.RECONVERGENT B0, `(.L_x_172) ;  /* 0x0000008000007945 */ /* 0x000fd80003800200 */
[----:B------:R-:W-:Y:S05]  /*aa80*/  @P0 BRA `(.L_x_174) ;  /* 0x0000000000100947 */ /* 0x000fea0003800000 */
[----:B------:R-:W-:-:S04]  /*aa90*/  ISETP.NE.U32.AND P0, PT, RZ, UR4, PT ;  /* 0x00000004ff007c0c */ /* 0x000fc8000bf05070 */
[----:B------:R-:W-:-:S13]  /*aaa0*/  ISETP.NE.AND.EX P0, PT, RZ, UR5, PT, P0 ;  /* 0x00000005ff007c0c */ /* 0x000fda000bf05300 */
[----:B------:R-:W-:Y:S05]  /*aab0*/  @!P0 EXIT ;  /* 0x000000000000894d */ /* 0x000fea0003800000 */
[----:B------:R-:W-:Y:S05]  /*aac0*/  BRA `(.L_x_175) ;  /* 0x0000000000087947 */ /* 0x000fea0003800000 */
.L_x_174:
[----:B------:R-:W-:-:S13]  /*aad0*/  FSETP.NEU.AND P0, PT, R26, RZ, PT ;  /* 0x000000ff1a00720b */ /* 0x000fda0003f0d000 */
[----:B------:R-:W-:Y:S05]  /*aae0*/  @!P0 EXIT ;  /* 0x000000000000894d */ /* 0x000fea0003800000 */
.L_x_175:
[----:B------:R-:W-:Y:S05]  /*aaf0*/  BSYNC.RECONVERGENT B0 ;  /* 0x0000000000007941 */ /* 0x000fea0003800200 */
.L_x_172:
[----:B------:R-:W-:Y:S01]  /*ab00*/  ULEA UR6, UR47, UR43, 0x3 ;  /* 0x0000002b2f067291 */ /* 0x000fe2000f8e18ff */
[----:B------:R-:W-:-:S04]  /*ab10*/  DEPBAR.LE SB0, 0x0 ;  /* 0x000080000000791a */ /* 0x000fc80000000000 */
[----:B------:R-:W-:-:S04]  /*ab20*/  UIADD3 UR6, UPT, UPT, UR6, 0x40, URZ ;  /* 0x0000004006067890 */ /* 0x000fc8000fffe0ff */
[----:B------:R-:W-:-:S09]  /*ab30*/  UPRMT UR6, UR52, 0x654, UR6 ;  /* 0x0000065434067896 */ /* 0x000fd20008000006 */
[----:B------:R-:W-:Y:S01]  /*ab40*/  SYNCS.ARRIVE.TRANS64.RED.A1T0 RZ, [UR6], RZ ;  /* 0x000000ffffff79a7 */ /* 0x000fe20008100406 */
[----:B------:R-:W-:Y:S05]  /*ab50*/  EXIT ;  /* 0x000000000000794d */ /* 0x000fea0003800000 */
.L_x_24:
[----:B---3--:R3:W4:Y:S02]  /*ab60*/  SYNCS.PHASECHK.TRANS64.TRYWAIT P0, [R3+URZ+0xe0], R2 ;  /* 0x0000e002030075a7 */ /* 0x00872400080011ff */
[----:B----4-:R-:W-:Y:S05]  /*ab70*/  @!P0 NANOSLEEP.SYNCS 0x989680 ;  /* 0x009896800000895d */ /* 0x010fea0003900000 */
[----:B------:R-:W4:Y:S02]  /*ab80*/  @!P0 SYNCS.PHASECHK.TRANS64 P0, [R3+URZ+0xe0], R2 ;  /* 0x0000e002030085a7 */ /* 0x000f2400080010ff */
[----:B----4-:R-:W-:Y:S05]  /*ab90*/  @!P0 BRA `(.L_x_24) ;  /* 0xfffffffc00f08947 */ /* 0x010fea000383ffff */
[----:B------:R-:W-:Y:S05]  /*aba0*/  BRA `(.L_x_176) ;  /* 0xffffff6c00b87947 */ /* 0x000fea000383ffff */
.L_x_27:
[----:B--2---:R-:W-:-:S07]  /*abb0*/  MOV R0, UR33 ;  /* 0x0000002100007c02 */ /* 0x004fce0008000f00 */
.L_x_177:
[----:B--2---:R2:W3:Y:S02]  /*abc0*/  SYNCS.PHASECHK.TRANS64.TRYWAIT P0, [R0+URZ+0x10], R3 ;  /* 0x00001003000075a7 */ /* 0x0044e400080011ff */
[----:B---3--:R-:W-:Y:S05]  /*abd0*/  @!P0 NANOSLEEP.SYNCS 0x989680 ;  /* 0x009896800000895d */ /* 0x008fea0003900000 */
[----:B------:R-:W3:Y:S02]  /*abe0*/  @!P0 SYNCS.PHASECHK.TRANS64 P0, [R0+URZ+0x10], R3 ;  /* 0x00001003000085a7 */ /* 0x000ee400080010ff */
[----:B---3--:R-:W-:Y:S05]  /*abf0*/  @!P0 BRA `(.L_x_177) ;  /* 0xfffffffc00f08947 */ /* 0x008fea000383ffff */
[----:B------:R-:W-:Y:S05]  /*ac00*/  BRA `(.L_x_26) ;  /* 0xffffff7000047947 */ /* 0x000fea000383ffff */
.L_x_36:
[----:B-1----:R-:W-:-:S07]  /*ac10*/  MOV R0, UR33 ;  /* 0x0000002100007c02 */ /* 0x002fce0008000f00 */
.L_x_178:
[----:B-1----:R1:W2:Y:S02]  /*ac20*/  SYNCS.PHASECHK.TRANS64.TRYWAIT P0, [R0+URZ+0x10], R3 ;  /* 0x00001003000075a7 */ /* 0x0022a400080011ff */
[----:B--2---:R-:W-:Y:S05]  /*ac30*/  @!P0 NANOSLEEP.SYNCS 0x989680 ;  /* 0x009896800000895d */ /* 0x004fea0003900000 */
[----:B------:R-:W2:Y:S02]  /*ac40*/  @!P0 SYNCS.PHASECHK.TRANS64 P0, [R0+URZ+0x10], R3 ;  /* 0x00001003000085a7 */ /* 0x000ea400080010ff */
[----:B--2---:R-:W-:Y:S05]  /*ac50*/  @!P0 BRA `(.L_x_178) ;  /* 0xfffffffc00f08947 */ /* 0x004fea000383ffff */
[----:B------:R-:W-:Y:S05]  /*ac60*/  BRA `(.L_x_35) ;  /* 0xffffff7400107947 */ /* 0x000fea000383ffff */
.L_x_43:
[----:B-1----:R1:W4:Y:S02]  /*ac70*/  SYNCS.PHASECHK.TRANS64.TRYWAIT P0, [R3+URZ+0x70], R0 ;  /* 0x00007000030075a7 */ /* 0x00232400080011ff */
[----:B----4-:R-:W-:Y:S05]  /*ac80*/  @!P0 NANOSLEEP.SYNCS 0x989680 ;  /* 0x009896800000895d */ /* 0x010fea0003900000 */
[----:B------:R-:W4:Y:S02]  /*ac90*/  @!P0 SYNCS.PHASECHK.TRANS64 P0, [R3+URZ+0x70], R0 ;  /* 0x00007000030085a7 */ /* 0x000f2400080010ff */
[----:B----4-:R-:W-:Y:S05]  /*aca0*/  @!P0 BRA `(.L_x_43) ;  /* 0xfffffffc00f08947 */ /* 0x010fea000383ffff */
[----:B------:R-:W-:Y:S05]  /*acb0*/  BRA `(.L_x_179) ;  /* 0xffffff7400fc7947 */ /* 0x000fea000383ffff */
.L_x_47:
[----:B-1----:R-:W-:-:S07]  /*acc0*/  MOV R0, UR4 ;  /* 0x0000000400007c02 */ /* 0x002fce0008000f00 */
.L_x_180:
[----:B-1----:R1:W2:Y:S02]  /*acd0*/  SYNCS.PHASECHK.TRANS64.TRYWAIT P0, [R0+URZ], R3 ;  /* 0x00000003000075a7 */ /* 0x0022a400080011ff */
[----:B--2---:R-:W-:Y:S05]  /*ace0*/  @!P0 NANOSLEEP.SYNCS 0x989680 ;  /* 0x009896800000895d */ /* 0x004fea0003900000 */
[----:B------:R-:W2:Y:S02]  /*acf0*/  @!P0 SYNCS.PHASECHK.TRANS64 P0, [R0+URZ], R3 ;  /* 0x00000003000085a7 */ /* 0x000ea400080010ff */
[----:B--2---:R-:W-:Y:S05]  /*ad00*/  @!P0 BRA `(.L_x_180) ;  /* 0xfffffffc00f08947 */ /* 0x004fea000383ffff */
[----:B------:R-:W-:Y:S05]  /*ad10*/  BRA `(.L_x_181) ;  /* 0xffffff7c00a87947 */ /* 0x000fea000383ffff */
.L_x_50:
[----:B--2---:R2:W3:Y:S02]  /*ad20*/  SYNCS.PHASECHK.TRANS64.TRYWAIT P0, [R2+URZ+0xd0], R5 ;  /* 0x0000d005020075a7 */ /* 0x0044e400080011ff */
[----:B---3--:R-:W-:Y:S05]  /*ad30*/  @!P0 NANOSLEEP.SYNCS 0x989680 ;  /* 0x009896800000895d */ /* 0x008fea0003900000 */
[----:B------:R-:W3:Y:S02]  /*ad40*/  @!P0 SYNCS.PHASECHK.TRANS64 P0, [R2+URZ+0xd0], R5 ;  /* 0x0000d005020085a7 */ /* 0x000ee400080010ff */
[----:B---3--:R-:W-:Y:S05]  /*ad50*/  @!P0 BRA `(.L_x_50) ;  /* 0xfffffffc00f08947 */ /* 0x008fea000383ffff */
[----:B------:R-:W-:Y:S05]  /*ad60*/  BRA `(.L_x_182) ;  /* 0xffffff8000047947 */ /* 0x000fea000383ffff */
.L_x_51:
[----:B------:R-:W-:-:S07]  /*ad70*/  MOV R2, UR4 ;  /* 0x0000000400027c02 */ /* 0x000fce0008000f00 */
.L_x_183:
[----:B--2---:R2:W3:Y:S02]  /*ad80*/  SYNCS.PHASECHK.TRANS64.TRYWAIT P0, [R2+URZ+0x80], R5 ;  /* 0x00008005020075a7 */ /* 0x0044e400080011ff */
[----:B---3--:R-:W-:Y:S05]  /*ad90*/  @!P0 NANOSLEEP.SYNCS 0x989680 ;  /* 0x009896800000895d */ /* 0x008fea0003900000 */
[----:B------:R-:W3:Y:S02]  /*ada0*/  @!P0 SYNCS.PHASECHK.TRANS64 P0, [R2+URZ+0x80], R5 ;  /* 0x00008005020085a7 */ /* 0x000ee400080010ff */
[----:B---3--:R-:W-:Y:S05]  /*adb0*/  @!P0 BRA `(.L_x_183) ;  /* 0xfffffffc00f08947 */ /* 0x008fea000383ffff */
[----:B------:R-:W-:Y:S05]  /*adc0*/  BRA `(.L_x_184) ;  /* 0xffffff8000147947 */ /* 0x000fea000383ffff */
.L_x_52:
[----:B--2---:R2:W3:Y:S02]  /*add0*/  SYNCS.PHASECHK.TRANS64.TRYWAIT P1, [R2+URZ+0x70], R5 ;  /* 0x00007005020075a7 */ /* 0x0044e400080211ff */
[----:B---3--:R-:W-:Y:S05]  /*ade0*/  @!P1 NANOSLEEP.SYNCS 0x989680 ;  /* 0x009896800000995d */ /* 0x008fea0003900000 */
[----:B------:R-:W3:Y:S02]  /*adf0*/  @!P1 SYNCS.PHASECHK.TRANS64 P1, [R2+URZ+0x70], R5 ;  /* 0x00007005020095a7 */ /* 0x000ee400080210ff */
[----:B---3--:R-:W-:Y:S05]  /*ae00*/  @!P1 BRA `(.L_x_52) ;  /* 0xfffffffc00f09947 */ /* 0x008fea000383ffff */
[----:B------:R-:W-:Y:S05]  /*ae10*/  BRA `(.L_x_185) ;  /* 0xffffff8000447947 */ /* 0x000fea000383ffff */
.L_x_55:
[----:B------:R-:W-:-:S07]  /*ae20*/  MOV R0, UR4 ;  /* 0x0000000400007c02 */ /* 0x000fce0008000f00 */
.L_x_186:
[----:B--2---:R2:W3:Y:S02]  /*ae30*/  SYNCS.PHASECHK.TRANS64.TRYWAIT P0, [R0+URZ+0x80], R3 ;  /* 0x00008003000075a7 */ /* 0x0044e400080011ff */
[----:B---3--:R-:W-:Y:S05]  /*ae40*/  @!P0 NANOSLEEP.SYNCS 0x989680 ;  /* 0x009896800000895d */ /* 0x008fea0003900000 */
[----:B------:R-:W3:Y:S02]  /*ae50*/  @!P0 SYNCS.PHASECHK.TRANS64 P0, [R0+URZ+0x80], R3 ;  /* 0x00008003000085a7 */ /* 0x000ee400080010ff */
[----:B---3--:R-:W-:Y:S05]  /*ae60*/  @!P0 BRA `(.L_x_186) ;  /* 0xfffffffc00f08947 */ /* 0x008fea000383ffff */
[----:B------:R-:W-:Y:S05]  /*ae70*/  BRA `(.L_x_54) ;  /* 0xffffff8000987947 */ /* 0x000fea000383ffff */
.L_x_62:
[----:B-1----:R1:W2:Y:S02]  /*ae80*/  SYNCS.PHASECHK.TRANS64.TRYWAIT P1, [R0+URZ+0x70], R5 ;  /* 0x00007005000075a7 */ /* 0x0022a400080211ff */
[----:B--2---:R-:W-:Y:S05]  /*ae90*/  @!P1 NANOSLEEP.SYNCS 0x989680 ;  /* 0x009896800000995d */ /* 0x004fea0003900000 */
[----:B------:R-:W2:Y:S02]  /*aea0*/  @!P1 SYNCS.PHASECHK.TRANS64 P1, [R0+URZ+0x70], R5 ;  /* 0x00007005000095a7 */ /* 0x000ea400080210ff */
[----:B--2---:R-:W-:Y:S05]  /*aeb0*/  @!P1 BRA `(.L_x_62) ;  /* 0xfffffffc00f09947 */ /* 0x004fea000383ffff */
[----:B------:R-:W-:Y:S05]  /*aec0*/  BRA `(.L_x_187) ;  /* 0xffffff88002c7947 */ /* 0x000fea000383ffff */
.L_x_63:
[----:B------:R-:W-:-:S07]  /*aed0*/  MOV R3, UR46 ;  /* 0x0000002e00037c02 */ /* 0x000fce0008000f00 */
.L_x_188:
[----:B-1----:R1:W2:Y:S02]  /*aee0*/  SYNCS.PHASECHK.TRANS64.TRYWAIT P0, [R3+URZ+0xb0], R0 ;  /* 0x0000b000030075a7 */ /* 0x0022a400080011ff */
[----:B--2---:R-:W-:Y:S05]  /*aef0*/  @!P0 NANOSLEEP.SYNCS 0x989680 ;  /* 0x009896800000895d */ /* 0x004fea0003900000 */
[----:B------:R-:W2:Y:S02]  /*af00*/  @!P0 SYNCS.PHASECHK.TRANS64 P0, [R3+URZ+0xb0], R0 ;  /* 0x0000b000030085a7 */ /* 0x000ea400080010ff */
[----:B--2---:R-:W-:Y:S05]  /*af10*/  @!P0 BRA `(.L_x_188) ;  /* 0xfffffffc00f08947 */ /* 0x004fea000383ffff */
[----:B------:R-:W-:Y:S05]  /*af20*/  BRA `(.L_x_189) ;  /* 0xffffff88007c7947 */ /* 0x000fea000383ffff */
.L_x_66:
[----:B------:R-:W-:Y:S07]  /*af30*/  MOV R0, UR7 ;  /* 0x0000000700007c02 */ /* 0x000fee0008000f00 */
.L_x_190:
[----:B-1----:R1:W2:Y:S02]  /*af40*/  SYNCS.PHASECHK.TRANS64.TRYWAIT P0, [R0+URZ], R3 ;  /* 0x00000003000075a7 */ /* 0x0022a400080011ff */
[----:B--2---:R-:W-:Y:S05]  /*af50*/  @!P0 NANOSLEEP.SYNCS 0x989680 ;  /* 0x009896800000895d */ /* 0x004fea0003900000 */
[----:B------:R-:W2:Y:S02]  /*af60*/  @!P0 SYNCS.PHASECHK.TRANS64 P0, [R0+URZ], R3 ;  /* 0x00000003000085a7 */ /* 0x000ea400080010ff */
[----:B--2---:R-:W-:Y:S05]  /*af70*/  @!P0 BRA `(.L_x_190) ;  /* 0xfffffffc00f08947 */ /* 0x004fea000383ffff */
[----:B------:R-:W-:Y:S05]  /*af80*/  BRA `(.L_x_65) ;  /* 0xffffff8800987947 */ /* 0x000fea000383ffff */
.L_x_69:
[----:B------:R-:W-:-:S07]  /*af90*/  MOV R0, UR4 ;  /* 0x0000000400007c02 */ /* 0x000fce0008000f00 */
.L_x_191:
[----:B--2---:R2:W4:Y:S02]  /*afa0*/  SYNCS.PHASECHK.TRANS64.TRYWAIT P0, [R0+URZ], R3 ;  /* 0x00000003000075a7 */ /* 0x00452400080011ff */
[----:B----4-:R-:W-:Y:S05]  /*afb0*/  @!P0 NANOSLEEP.SYNCS 0x989680 ;  /* 0x009896800000895d */ /* 0x010fea0003900000 */
[----:B------:R-:W4:Y:S02]  /*afc0*/  @!P0 SYNCS.PHASECHK.TRANS64 P0, [R0+URZ], R3 ;  /* 0x00000003000085a7 */ /* 0x000f2400080010ff */
[----:B----4-:R-:W-:Y:S05]  /*afd0*/  @!P0 BRA `(.L_x_191) ;  /* 0xfffffffc00f08947 */ /* 0x010fea000383ffff */
[----:B------:R-:W-:Y:S05]  /*afe0*/  BRA `(.L_x_192) ;  /* 0xffffff8c00c47947 */ /* 0x000fea000383ffff */
.L_x_70:
[----:B------:R-:W-:-:S07]  /*aff0*/  MOV R0, UR5 ;  /* 0x0000000500007c02 */ /* 0x000fce0008000f00 */
.L_x_193:
[----:B-1----:R1:W2:Y:S02]  /*b000*/  SYNCS.PHASECHK.TRANS64.TRYWAIT P0, [R0+URZ], R3 ;  /* 0x00000003000075a7 */ /* 0x0022a400080011ff */
[----:B--2---:R-:W-:Y:S05]  /*b010*/  @!P0 NANOSLEEP.SYNCS 0x989680 ;  /* 0x009896800000895d */ /* 0x004fea0003900000 */
[----:B------:R-:W2:Y:S02]  /*b020*/  @!P0 SYNCS.PHASECHK.TRANS64 P0, [R0+URZ], R3 ;  /* 0x00000003000085a7 */ /* 0x000ea400080010ff */
[----:B--2---:R-:W-:Y:S05]  /*b030*/  @!P0 BRA `(.L_x_193) ;  /* 0xfffffffc00f08947 */ /* 0x004fea000383ffff */
[----:B------:R-:W-:Y:S05]  /*b040*/  BRA `(.L_x_194) ;  /* 0xffffff8c00d07947 */ /* 0x000fea000383ffff */
.L_x_71:
[----:B------:R-:W-:-:S07]  /*b050*/  MOV R0, UR5 ;  /* 0x0000000500007c02 */ /* 0x000fce0008000f00 */
.L_x_195:
[----:B-1----:R1:W2:Y:S02]  /*b060*/  SYNCS.PHASECHK.TRANS64.TRYWAIT P0, [R0+URZ], R3 ;  /* 0x00000003000075a7 */ /* 0x0022a400080011ff */
[----:B--2---:R-:W-:Y:S05]  /*b070*/  @!P0 NANOSLEEP.SYNCS 0x989680 ;  /* 0x009896800000895d */ /* 0x004fea0003900000 */
[----:B------:R-:W2:Y:S02]  /*b080*/  @!P0 SYNCS.PHASECHK.TRANS64 P0, [R0+URZ], R3 ;  /* 0x00000003000085a7 */ /* 0x000ea400080010ff */
[----:B--2---:R-:W-:Y:S05]  /*b090*/  @!P0 BRA `(.L_x_195) ;  /* 0xfffffffc00f08947 */ /* 0x004fea000383ffff */
[----:B------:R-:W-:Y:S05]  /*b0a0*/  BRA `(.L_x_196) ;  /* 0xffffff8c00dc7947 */ /* 0x000fea000383ffff */
.L_x_72:
[----:B------:R-:W-:-:S07]  /*b0b0*/  MOV R0, UR4 ;  /* 0x0000000400007c02 */ /* 0x000fce0008000f00 */
.L_x_197:
[----:B-1----:R1:W2:Y:S02]  /*b0c0*/  SYNCS.PHASECHK.TRANS64.TRYWAIT P0, [R0+URZ], R3 ;  /* 0x00000003000075a7 */ /* 0x0022a400080011ff */
[----:B--2---:R-:W-:Y:S05]  /*b0d0*/  @!P0 NANOSLEEP.SYNCS 0x989680 ;  /* 0x009896800000895d */ /* 0x004fea0003900000 */
[----:B------:R-:W2:Y:S02]  /*b0e0*/  @!P0 SYNCS.PHASECHK.TRANS64 P0, [R0+URZ], R3 ;  /* 0x00000003000085a7 */ /* 0x000ea400080010ff */
[----:B--2---:R-:W-:Y:S05]  /*b0f0*/  @!P0 BRA `(.L_x_197) ;  /* 0xfffffffc00f08947 */ /* 0x004fea000383ffff */
[----:B------:R-:W-:Y:S05]  /*b100*/  BRA `(.L_x_198) ;  /* 0xffffff8c00e87947 */ /* 0x000fea000383ffff */
.L_x_77:
[----:B---3--:R3:W4:Y:S02]  /*b110*/  SYNCS.PHASECHK.TRANS64.TRYWAIT P0, [R12+URZ+0x70], R9 ;  /* 0x000070090c0075a7 */ /* 0x00872400080011ff */
[----:B----4-:R-:W-:Y:S05]  /*b120*/  @!P0 NANOSLEEP.SYNCS 0x989680 ;  /* 0x009896800000895d */ /* 0x010fea0003900000 */
[----:B------:R-:W4:Y:S02]  /*b130*/  @!P0 SYNCS.PHASECHK.TRANS64 P0, [R12+URZ+0x70], R9 ;  /* 0x000070090c0085a7 */ /* 0x000f2400080010ff */
[----:B----4-:R-:W-:Y:S05]  /*b140*/  @!P0 BRA `(.L_x_77) ;  /* 0xfffffffc00f08947 */ /* 0x010fea000383ffff */
[----:B------:R-:W-:Y:S05]  /*b150*/  BRA `(.L_x_199) ;  /* 0xffffff9400007947 */ /* 0x000fea000383ffff */
.L_x_80:
[----:B------:R-:W-:Y:S07]  /*b160*/  MOV R0, UR21 ;  /* 0x0000001500007c02 */ /* 0x000fee0008000f00 */
.L_x_200:
[----:B-1----:R1:W3:Y:S02]  /*b170*/  SYNCS.PHASECHK.TRANS64.TRYWAIT P2, [R0+URZ+0x68], R9 ;  /* 0x00006809000075a7 */ /* 0x0022e400080411ff */
[----:B---3--:R-:W-:Y:S05]  /*b180*/  @!P2 NANOSLEEP.SYNCS 0x989680 ;  /* 0x009896800000a95d */ /* 0x008fea0003900000 */
[----:B------:R-:W3:Y:S02]  /*b190*/  @!P2 SYNCS.PHASECHK.TRANS64 P2, [R0+URZ+0x68], R9 ;  /* 0x000068090000a5a7 */ /* 0x000ee400080410ff */
[----:B---3--:R-:W-:Y:S05]  /*b1a0*/  @!P2 BRA `(.L_x_200) ;  /* 0xfffffffc00f0a947 */ /* 0x008fea000383ffff */
[----:B------:R-:W-:Y:S05]  /*b1b0*/  BRA `(.L_x_79) ;  /* 0xffffff98006c7947 */ /* 0x000fea000383ffff */
.L_x_83:
[----:B------:R-:W-:Y:S07]  /*b1c0*/  MOV R9, UR21 ;  /* 0x0000001500097c02 */ /* 0x000fee0008000f00 */
.L_x_201:
[----:B-1----:R1:W3:Y:S02]  /*b1d0*/  SYNCS.PHASECHK.TRANS64.TRYWAIT P0, [R9+URZ+0x40], R10 ;  /* 0x0000400a090075a7 */ /* 0x0022e400080011ff */
[----:B---3--:R-:W-:Y:S05]  /*b1e0*/  @!P0 NANOSLEEP.SYNCS 0x989680 ;  /* 0x009896800000895d */ /* 0x008fea0003900000 */
[----:B------:R-:W3:Y:S02]  /*b1f0*/  @!P0 SYNCS.PHASECHK.TRANS64 P0, [R9+URZ+0x40], R10 ;  /* 0x0000400a090085a7 */ /* 0x000ee400080010ff */
[----:B---3--:R-:W-:Y:S05]  /*b200*/  @!P0 BRA `(.L_x_201) ;  /* 0xfffffffc00f08947 */ /* 0x008fea000383ffff */
[----:B------:R-:W-:Y:S05]  /*b210*/  BRA `(.L_x_202) ;  /* 0xffffff9800c87947 */ /* 0x000fea000383ffff */
.L_x_84:
[----:B------:R-:W-:Y:S07]  /*b220*/  MOV R9, UR21 ;  /* 0x0000001500097c02 */ /* 0x000fee0008000f00 */
.L_x_203:
[----:B-1----:R1:W3:Y:S02]  /*b230*/  SYNCS.PHASECHK.TRANS64.TRYWAIT P0, [R9+URZ+0x48], R10 ;  /* 0x0000480a090075a7 */ /* 0x0022e400080011ff */
[----:B---3--:R-:W-:Y:S05]  /*b240*/  @!P0 NANOSLEEP.SYNCS 0x989680 ;  /* 0x009896800000895d */ /* 0x008fea0003900000 */
[----:B------:R-:W3:Y:S02]  /*b250*/  @!P0 SYNCS.PHASECHK.TRANS64 P0, [R9+URZ+0x48], R10 ;  /* 0x0000480a090085a7 */ /* 0x000ee400080010ff */
[----:B---3--:R-:W-:Y:S05]  /*b260*/  @!P0 BRA `(.L_x_203) ;  /* 0xfffffffc00f08947 */ /* 0x008fea000383ffff */
[----:B------:R-:W-:Y:S05]  /*b270*/  BRA `(.L_x_204) ;  /* 0xffffff9c00087947 */ /* 0x000fea000383ffff */
.L_x_85:
[----:B------:R-:W-:Y:S07]  /*b280*/  MOV R9, UR21 ;  /* 0x0000001500097c02 */ /* 0x000fee0008000f00 */
.L_x_205:
[----:B-1----:R1:W3:Y:S02]  /*b290*/  SYNCS.PHASECHK.TRANS64.TRYWAIT P0, [R9+URZ+0x50], R10 ;  /* 0x0000500a090075a7 */ /* 0x0022e400080011ff */
[----:B---3--:R-:W-:Y:S05]  /*b2a0*/  @!P0 NANOSLEEP.SYNCS 0x989680 ;  /* 0x009896800000895d */ /* 0x008fea0003900000 */
[----:B------:R-:W3:Y:S02]  /*b2b0*/  @!P0 SYNCS.PHASECHK.TRANS64 P0, [R9+URZ+0x50], R10 ;  /* 0x0000500a090085a7 */ /* 0x000ee400080010ff */
[----:B---3--:R-:W-:Y:S05]  /*b2c0*/  @!P0 BRA `(.L_x_205) ;  /* 0xfffffffc00f08947 */ /* 0x008fea000383ffff */
[----:B------:R-:W-:Y:S05]  /*b2d0*/  BRA `(.L_x_206) ;  /* 0xffffff9c004c7947 */ /* 0x000fea000383ffff */
.L_x_86:
[----:B------:R-:W-:Y:S07]  /*b2e0*/  MOV R9, UR21 ;  /* 0x0000001500097c02 */ /* 0x000fee0008000f00 */
.L_x_207:
[----:B-1----:R1:W3:Y:S02]  /*b2f0*/  SYNCS.PHASECHK.TRANS64.TRYWAIT P0, [R9+URZ+0x58], R10 ;  /* 0x0000580a090075a7 */ /* 0x0022e400080011ff */
[----:B---3--:R-:W-:Y:S05]  /*b300*/  @!P0 NANOSLEEP.SYNCS 0x989680 ;  /* 0x009896800000895d */ /* 0x008fea0003900000 */
[----:B------:R-:W3:Y:S02]  /*b310*/  @!P0 SYNCS.PHASECHK.TRANS64 P0, [R9+URZ+0x58], R10 ;  /* 0x0000580a090085a7 */ /* 0x000ee400080010ff */
[----:B---3--:R-:W-:Y:S05]  /*b320*/  @!P0 BRA `(.L_x_207) ;  /* 0xfffffffc00f08947 */ /* 0x008fea000383ffff */
[----:B------:R-:W-:Y:S05]  /*b330*/  BRA `(.L_x_208) ;  /* 0xffffff9c00947947 */ /* 0x000fea000383ffff */
.L_x_87:
[----:B------:R-:W-:Y:S07]  /*b340*/  MOV R0, UR21 ;  /* 0x0000001500007c02 */ /* 0x000fee0008000f00 */
.L_x_209:
[----:B-1----:R1:W3:Y:S02]  /*b350*/  SYNCS.PHASECHK.TRANS64.TRYWAIT P0, [R0+URZ+0x40], R9 ;  /* 0x00004009000075a7 */ /* 0x0022e400080011ff */
[----:B---3--:R-:W-:Y:S05]  /*b360*/  @!P0 NANOSLEEP.SYNCS 0x989680 ;  /* 0x009896800000895d */ /* 0x008fea0003900000 */
[----:B------:R-:W3:Y:S02]  /*b370*/  @!P0 SYNCS.PHASECHK.TRANS64 P0, [R0+URZ+0x40], R9 ;  /* 0x00004009000085a7 */ /* 0x000ee400080010ff */
[----:B---3--:R-:W-:Y:S05]  /*b380*/  @!P0 BRA `(.L_x_209) ;  /* 0xfffffffc00f08947 */ /* 0x008fea000383ffff */
[----:B------:R-:W-:Y:S05]  /*b390*/  BRA `(.L_x_210) ;  /* 0xffffff9c00e07947 */ /* 0x000fea000383ffff */
.L_x_88:
[----:B------:R-:W-:Y:S07]  /*b3a0*/  MOV R0, UR21 ;  /* 0x0000001500007c02 */ /* 0x000fee0008000f00 */
.L_x_211:
[----:B-1----:R1:W3:Y:S02]  /*b3b0*/  SYNCS.PHASECHK.TRANS64.TRYWAIT P0, [R0+URZ+0x48], R9 ;  /* 0x00004809000075a7 */ /* 0x0022e400080011ff */
[----:B---3--:R-:W-:Y:S05]  /*b3c0*/  @!P0 NANOSLEEP.SYNCS 0x989680 ;  /* 0x009896800000895d */ /* 0x008fea0003900000 */
[----:B------:R-:W3:Y:S02]  /*b3d0*/  @!P0 SYNCS.PHASECHK.TRANS64 P0, [R0+URZ+0x48], R9 ;  /* 0x00004809000085a7 */ /* 0x000ee400080010ff */
[----:B---3--:R-:W-:Y:S05]  /*b3e0*/  @!P0 BRA `(.L_x_211) ;  /* 0xfffffffc00f08947 */ /* 0x008fea000383ffff */
[----:B------:R-:W-:Y:S05]  /*b3f0*/  BRA `(.L_x_212) ;  /* 0xffffffa000287947 */ /* 0x000fea000383ffff */
.L_x_89:
[----:B------:R-:W-:Y:S07]  /*b400*/  MOV R0, UR21 ;  /* 0x0000001500007c02 */ /* 0x000fee0008000f00 */
.L_x_213:
[----:B-1----:R1:W3:Y:S02]  /*b410*/  SYNCS.PHASECHK.TRANS64.TRYWAIT P0, [R0+URZ+0x50], R9 ;  /* 0x00005009000075a7 */ /* 0x0022e400080011ff */
[----:B---3--:R-:W-:Y:S05]  /*b420*/  @!P0 NANOSLEEP.SYNCS 0x989680 ;  /* 0x009896800000895d */ /* 0x008fea0003900000 */
[----:B------:R-:W3:Y:S02]  /*b430*/  @!P0 SYNCS.PHASECHK.TRANS64 P0, [R0+URZ+0x50], R9 ;  /* 0x00005009000085a7 */ /* 0x000ee400080010ff */
[----:B---3--:R-:W-:Y:S05]  /*b440*/  @!P0 BRA `(.L_x_213) ;  /* 0xfffffffc00f08947 */ /* 0x008fea000383ffff */
[----:B------:R-:W-:Y:S05]  /*b450*/  BRA `(.L_x_214) ;  /* 0xffffffa000707947 */ /* 0x000fea000383ffff */
.L_x_90:
[----:B------:R-:W-:Y:S07]  /*b460*/  MOV R0, UR21 ;  /* 0x0000001500007c02 */ /* 0x000fee0008000f00 */
.L_x_215:
[----:B-1----:R1:W3:Y:S02]  /*b470*/  SYNCS.PHASECHK.TRANS64.TRYWAIT P0, [R0+URZ+0x58], R9 ;  /* 0x00005809000075a7 */ /* 0x0022e400080011ff */
[----:B---3--:R-:W-:Y:S05]  /*b480*/  @!P0 NANOSLEEP.SYNCS 0x989680 ;  /* 0x009896800000895d */ /* 0x008fea0003900000 */
[----:B------:R-:W3:Y:S02]  /*b490*/  @!P0 SYNCS.PHASECHK.TRANS64 P0, [R0+URZ+0x58], R9 ;  /* 0x00005809000085a7 */ /* 0x000ee400080010ff */
[----:B---3--:R-:W-:Y:S05]  /*b4a0*/  @!P0 BRA `(.L_x_215) ;  /* 0xfffffffc00f08947 */ /* 0x008fea000383ffff */
[----:B------:R-:W-:Y:S05]  /*b4b0*/  BRA `(.L_x_216) ;  /* 0xffffffa000b47947 */ /* 0x000fea000383ffff */
.L_x_92:
[----:B------:R-:W-:-:S07]  /*b4c0*/  MOV R3, UR21 ;  /* 0x0000001500037c02 */ /* 0x000fce0008000f00 */
.L_x_217:
[----:B-1----:R1:W4:Y:S02]  /*b4d0*/  SYNCS.PHASECHK.TRANS64.TRYWAIT P0, [R3+URZ+0x40], R10 ;  /* 0x0000400a030075a7 */ /* 0x00232400080011ff */
[----:B----4-:R-:W-:Y:S05]  /*b4e0*/  @!P0 NANOSLEEP.SYNCS 0x989680 ;  /* 0x009896800000895d */ /* 0x010fea0003900000 */
[----:B------:R-:W4:Y:S02]  /*b4f0*/  @!P0 SYNCS.PHASECHK.TRANS64 P0, [R3+URZ+0x40], R10 ;  /* 0x0000400a030085a7 */ /* 0x000f2400080010ff */
[----:B----4-:R-:W-:Y:S05]  /*b500*/  @!P0 BRA `(.L_x_217) ;  /* 0xfffffffc00f08947 */ /* 0x010fea000383ffff */
[----:B------:R-:W-:Y:S05]  /*b510*/  BRA `(.L_x_218) ;  /* 0xffffffa400247947 */ /* 0x000fea000383ffff */
.L_x_93:
[----:B-1----:R-:W-:-:S07]  /*b520*/  MOV R3, UR21 ;  /* 0x0000001500037c02 */ /* 0x002fce0008000f00 */
.L_x_219:
[----:B-1----:R1:W4:Y:S02]  /*b530*/  SYNCS.PHASECHK.TRANS64.TRYWAIT P0, [R3+URZ+0x48], R10 ;  /* 0x0000480a030075a7 */ /* 0x00232400080011ff */
[----:B----4-:R-:W-:Y:S05]  /*b540*/  @!P0 NANOSLEEP.SYNCS 0x989680 ;  /* 0x009896800000895d */ /* 0x010fea0003900000 */
[----:B------:R-:W4:Y:S02]  /*b550*/  @!P0 SYNCS.PHASECHK.TRANS64 P0, [R3+URZ+0x48], R10 ;  /* 0x0000480a030085a7 */ /* 0x000f2400080010ff */
[----:B----4-:R-:W-:Y:S05]  /*b560*/  @!P0 BRA `(.L_x_219) ;  /* 0xfffffffc00f08947 */ /* 0x010fea000383ffff */
[----:B------:R-:W-:Y:S05]  /*b570*/  BRA `(.L_x_220) ;  /* 0xffffffa400147947 */ /* 0x000fea000383ffff */
.L_x_94:
[----:B-1----:R-:W-:-:S07]  /*b580*/  MOV R3, UR21 ;  /* 0x0000001500037c02 */ /* 0x002fce0008000f00 */
.L_x_221:
[----:B-1----:R1:W4:Y:S02]  /*b590*/  SYNCS.PHASECHK.TRANS64.TRYWAIT P0, [R3+URZ+0x50], R10 ;  /* 0x0000500a030075a7 */ /* 0x00232400080011ff */
[----:B----4-:R-:W-:Y:S05]  /*b5a0*/  @!P0 NANOSLEEP.SYNCS 0x989680 ;  /* 0x009896800000895d */ /* 0x010fea0003900000 */
[----:B------:R-:W4:Y:S02]  /*b5b0*/  @!P0 SYNCS.PHASECHK.TRANS64 P0, [R3+URZ+0x50], R10 ;  /* 0x0000500a030085a7 */ /* 0x000f2400080010ff */
[----:B----4-:R-:W-:Y:S05]  /*b5c0*/  @!P0 BRA `(.L_x_221) ;  /* 0xfffffffc00f08947 */ /* 0x010fea000383ffff */
[----:B------:R-:W-:Y:S05]  /*b5d0*/  BRA `(.L_x_222) ;  /* 0xffffffa400087947 */ /* 0x000fea000383ffff */
.L_x_96:
[----:B--2---:R2:W4:Y:S02]  /*b5e0*/  SYNCS.PHASECHK.TRANS64.TRYWAIT P0, [R0+URZ+0x70], R3 ;  /* 0x00007003000075a7 */ /* 0x00452400080011ff */
[----:B----4-:R-:W-:Y:S05]  /*b5f0*/  @!P0 NANOSLEEP.SYNCS 0x989680 ;  /* 0x009896800000895d */ /* 0x010fea0003900000 */
[----:B------:R-:W4:Y:S02]  /*b600*/  @!P0 SYNCS.PHASECHK.TRANS64 P0, [R0+URZ+0x70], R3 ;  /* 0x00007003000085a7 */ /* 0x000f2400080010ff */
[----:B----4-:R-:W-:Y:S05]  /*b610*/  @!P0 BRA `(.L_x_96) ;  /* 0xfffffffc00f08947 */ /* 0x010fea000383ffff */
[----:B------:R-:W-:Y:S05]  /*b620*/  BRA `(.L_x_223) ;  /* 0xffffffa400d87947 */ /* 0x000fea000383ffff */
.L_x_107:
[----:B-1----:R-:W-:Y:S04]  /*b630*/  MOV R0, UR43 ;  /* 0x0000002b00007c02 */ /* 0x002fe80008000f00 */
[----:B------:R1:W2:Y:S03]  /*b640*/  SYNCS.PHASECHK.TRANS64.TRYWAIT P0, [R0+URZ+0x20], R3 ;  /* 0x00002003000075a7 */ /* 0x0002a600080011ff */
[----:B--2---:R-:W-:Y:S05]  /*b650*/  @!P0 NANOSLEEP.SYNCS 0x989680 ;  /* 0x009896800000895d */ /* 0x004fea0003900000 */
[----:B------:R-:W2:Y:S02]  /*b660*/  @!P0 SYNCS.PHASECHK.TRANS64 P0, [R0+URZ+0x20], R3 ;  /* 0x00002003000085a7 */ /* 0x000ea400080010ff */
[----:B--2---:R-:W-:Y:S05]  /*b670*/  @!P0 BRA `(.L_x_107) ;  /* 0xfffffffc00ec8947 */ /* 0x004fea000383ffff */
[----:B------:R-:W-:Y:S05]  /*b680*/  BRA `(.L_x_106) ;  /* 0xffffffb400607947 */ /* 0x000fea000383ffff */
.L_x_109:
[----:B-1----:R1:W4:Y:S02]  /*b690*/  SYNCS.PHASECHK.TRANS64.TRYWAIT P1, [R87+URZ+0x90], R2 ;  /* 0x00009002570075a7 */ /* 0x00232400080211ff */
[----:B----4-:R-:W-:Y:S05]  /*b6a0*/  @!P1 NANOSLEEP.SYNCS 0x989680 ;  /* 0x009896800000995d */ /* 0x010fea0003900000 */
[----:B------:R-:W4:Y:S02]  /*b6b0*/  @!P1 SYNCS.PHASECHK.TRANS64 P1, [R87+URZ+0x90], R2 ;  /* 0x00009002570095a7 */ /* 0x000f2400080210ff */
[----:B----4-:R-:W-:Y:S05]  /*b6c0*/  @!P1 BRA `(.L_x_109) ;  /* 0xfffffffc00f09947 */ /* 0x010fea000383ffff */
[----:B------:R-:W-:Y:S05]  /*b6d0*/  BRA `(.L_x_108) ;  /* 0xffffffb4008c7947 */ /* 0x000fea000383ffff */
.L_x_118:
[----:B--2---:R2:W3:Y:S02]  /*b6e0*/  SYNCS.PHASECHK.TRANS64.TRYWAIT P0, [R3+URZ+0x20], R0 ;  /* 0x00002000030075a7 */ /* 0x0044e400080011ff */
[----:B---3--:R-:W-:Y:S05]  /*b6f0*/  @!P0 NANOSLEEP.SYNCS 0x989680 ;  /* 0x009896800000895d */ /* 0x008fea0003900000 */
[----:B------:R-:W3:Y:S02]  /*b700*/  @!P0 SYNCS.PHASECHK.TRANS64 P0, [R3+URZ+0x20], R0 ;  /* 0x00002000030085a7 */ /* 0x000ee400080010ff */
[----:B---3--:R-:W-:Y:S05]  /*b710*/  @!P0 BRA `(.L_x_118) ;  /* 0xfffffffc00f08947 */ /* 0x008fea000383ffff */
[----:B------:R-:W-:Y:S05]  /*b720*/  BRA `(.L_x_117) ;  /* 0xffffffbc00307947 */ /* 0x000fea000383ffff */
.L_x_126:
[----:B--2---:R2:W3:Y:S02]  /*b730*/  SYNCS.PHASECHK.TRANS64.TRYWAIT P0, [R21+URZ+0x20], R4 ;  /* 0x00002004150075a7 */ /* 0x0044e400080011ff */
[----:B---3--:R-:W-:Y:S05]  /*b740*/  @!P0 NANOSLEEP.SYNCS 0x989680 ;  /* 0x009896800000895d */ /* 0x008fea0003900000 */
[----:B------:R-:W3:Y:S02]  /*b750*/  @!P0 SYNCS.PHASECHK.TRANS64 P0, [R21+URZ+0x20], R4 ;  /* 0x00002004150085a7 */ /* 0x000ee400080010ff */
[----:B---3--:R-:W-:Y:S05]  /*b760*/  @!P0 BRA `(.L_x_126) ;  /* 0xfffffffc00f08947 */ /* 0x008fea000383ffff */
[----:B------:R-:W-:Y:S05]  /*b770*/  BRA `(.L_x_125) ;  /* 0xffffffc000f47947 */ /* 0x000fea000383ffff */
.L_x_134:
[----:B--2---:R2:W3:Y:S02]  /*b780*/  SYNCS.PHASECHK.TRANS64.TRYWAIT P0, [R21+URZ+0x20], R4 ;  /* 0x00002004150075a7 */ /* 0x0044e400080011ff */
[----:B---3--:R-:W-:Y:S05]  /*b790*/  @!P0 NANOSLEEP.SYNCS 0x989680 ;  /* 0x009896800000895d */ /* 0x008fea0003900000 */
[----:B------:R-:W3:Y:S02]  /*b7a0*/  @!P0 SYNCS.PHASECHK.TRANS64 P0, [R21+URZ+0x20], R4 ;  /* 0x00002004150085a7 */ /* 0x000ee400080010ff */
[----:B---3--:R-:W-:Y:S05]  /*b7b0*/  @!P0 BRA `(.L_x_134) ;  /* 0xfffffffc00f08947 */ /* 0x008fea000383ffff */
[----:B------:R-:W-:Y:S05]  /*b7c0*/  BRA `(.L_x_133) ;  /* 0xffffffc800bc7947 */ /* 0x000fea000383ffff */
.L_x_142:
[----:B--2---:R2:W3:Y:S02]  /*b7d0*/  SYNCS.PHASECHK.TRANS64.TRYWAIT P0, [R21+URZ+0x20], R4 ;  /* 0x00002004150075a7 */ /* 0x0044e400080011ff */
[----:B---3--:R-:W-:Y:S05]  /*b7e0*/  @!P0 NANOSLEEP.SYNCS 0x989680 ;  /* 0x009896800000895d */ /* 0x008fea0003900000 */
[----:B------:R-:W3:Y:S02]  /*b7f0*/  @!P0 SYNCS.PHASECHK.TRANS64 P0, [R21+URZ+0x20], R4 ;  /* 0x00002004150085a7 */ /* 0x000ee400080010ff */
[----:B---3--:R-:W-:Y:S05]  /*b800*/  @!P0 BRA `(.L_x_142) ;  /* 0xfffffffc00f08947 */ /* 0x008fea000383ffff */
[----:B------:R-:W-:Y:S05]  /*b810*/  BRA `(.L_x_141) ;  /* 0xffffffd000907947 */ /* 0x000fea000383ffff */
.L_x_150:
[----:B--2---:R2:W3:Y:S02]  /*b820*/  SYNCS.PHASECHK.TRANS64.TRYWAIT P0, [R21+URZ+0x20], R4 ;  /* 0x00002004150075a7 */ /* 0x0044e400080011ff */
[----:B---3--:R-:W-:Y:S05]  /*b830*/  @!P0 NANOSLEEP.SYNCS 0x989680 ;  /* 0x009896800000895d */ /* 0x008fea0003900000 */
[----:B------:R-:W3:Y:S02]  /*b840*/  @!P0 SYNCS.PHASECHK.TRANS64 P0, [R21+URZ+0x20], R4 ;  /* 0x00002004150085a7 */ /* 0x000ee400080010ff */
[----:B---3--:R-:W-:Y:S05]  /*b850*/  @!P0 BRA `(.L_x_150) ;  /* 0xfffffffc00f08947 */ /* 0x008fea000383ffff */
[----:B------:R-:W-:Y:S05]  /*b860*/  BRA `(.L_x_149) ;  /* 0xffffffd800747947 */ /* 0x000fea000383ffff */
.L_x_158:
[----:B--2---:R2:W3:Y:S02]  /*b870*/  SYNCS.PHASECHK.TRANS64.TRYWAIT P0, [R21+URZ+0x20], R4 ;  /* 0x00002004150075a7 */ /* 0x0044e400080011ff */
[----:B---3--:R-:W-:Y:S05]  /*b880*/  @!P0 NANOSLEEP.SYNCS 0x989680 ;  /* 0x009896800000895d */ /* 0x008fea0003900000 */
[----:B------:R-:W3:Y:S02]  /*b890*/  @!P0 SYNCS.PHASECHK.TRANS64 P0, [R21+URZ+0x20], R4 ;  /* 0x00002004150085a7 */ /* 0x000ee400080010ff */
[----:B---3--:R-:W-:Y:S05]  /*b8a0*/  @!P0 BRA `(.L_x_158) ;  /* 0xfffffffc00f08947 */ /* 0x008fea000383ffff */
[----:B------:R-:W-:Y:S05]  /*b8b0*/  BRA `(.L_x_157) ;  /* 0xffffffe0004c7947 */ /* 0x000fea000383ffff */
.L_x_166:
[----:B--2---:R2:W3:Y:S02]  /*b8c0*/  SYNCS.PHASECHK.TRANS64.TRYWAIT P0, [R21+URZ+0x20], R2 ;  /* 0x00002002150075a7 */ /* 0x0044e400080011ff */
[----:B---3--:R-:W-:Y:S05]  /*b8d0*/  @!P0 NANOSLEEP.SYNCS 0x989680 ;  /* 0x009896800000895d */ /* 0x008fea0003900000 */
[----:B------:R-:W3:Y:S02]  /*b8e0*/  @!P0 SYNCS.PHASECHK.TRANS64 P0, [R21+URZ+0x20], R2 ;  /* 0x00002002150085a7 */ /* 0x000ee400080010ff */
[----:B---3--:R-:W-:Y:S05]  /*b8f0*/  @!P0 BRA `(.L_x_166) ;  /* 0xfffffffc00f08947 */ /* 0x008fea000383ffff */
[----:B------:R-:W-:Y:S05]  /*b900*/  BRA `(.L_x_165) ;  /* 0xffffffe800247947 */ /* 0x000fea000383ffff */
        .weak           $__internal_0_$__cuda_sm10x_tcgen05_guardrail_trap_col_being_dealloced_not_returned_by_alloc
        .type           $__internal_0_$__cuda_sm10x_tcgen05_guardrail_trap_col_being_dealloced_not_returned_by_alloc,@function
        .size           $__internal_0_$__cuda_sm10x_tcgen05_guardrail_trap_col_being_dealloced_not_returned_by_alloc,($__internal_1_$__cuda_sm10x_tcgen05_guardrail_trap_phase_invalid_during_alloc - $__internal_0_$__cuda_sm10x_tcgen05_guardrail_trap_col_being_dealloced_not_returned_by_alloc)
$__internal_0_$__cuda_sm10x_tcgen05_guardrail_trap_col_being_dealloced_not_returned_by_alloc:
[----:B------:R-:W-:Y:S05]  /*b910*/  BPT.TRAP 0x1 ;  /* 0x000000040000795c */ /* 0x000fea0000300000 */
[----:B------:R-:W-:-:S04]  /*b920*/  HFMA2 R3, -RZ, RZ, 0, 0 ;  /* 0x00000000ff037431 */ /* 0x000fc800000001ff */
[----:B------:R-:W-:Y:S05]  /*b930*/  RET.REL.NODEC R2 `(_ZN7cutlass13device_kernelINS_4gemm6kernel13GemmUniversalIN4cute5tupleIJiiiiEEENS1_10collective13CollectiveMmaINS1_35MainloopSm100TmaUmmaWarpSpecializedILi2ELi2ELi4ENS5_IJNS4_1CILi2EEENSA_ILi4EEENSA_ILi1EEEEEEEENS5_IJNSA_ILi64EEENSA_ILi256EEESG_EEEfNS5_IJlSD_lEEEfSJ_NS4_8TiledMMAINS4_8MMA_AtomIJNS4_17SM100_MMA_TF32_SSINS_10tfloat32_tESN_fLi64ELi256ELNS4_4UMMA5MajorE0ELSP_0ELNSO_7ScaleInE0ELSQ_0EEEEEENS4_6LayoutINS5_IJSD_SD_SD_EEENS5_IJNSA_ILi0EEESV_SV_EEEEENS5_IJNS4_10UnderscoreESY_SY_EEEEENS4_23SM90_TMA_LOAD_MULTICASTENS4_14ComposedLayoutINS4_7SwizzleILi3ELi4ELi3EEENS4_18smem_ptr_flag_bitsILi32EEENST_INS5_IJNSA_ILi8EEENSA_ILi32EEEEEENS5_IJS18_SD_EEEEEEEvNS4_8identityES11_S1C_vS1D_EENS_8epilogue10collective18CollectiveEpilogueINS1F_23Sm100TmaWarpSpecializedILi4ELi2ELi16ELb1ELb0EEEJSI_NS5_IJNST_ISG_SD_EENST_IS18_SD_EEEEEfSJ_fSJ_NS1F_6fusion15FusionCallbacksIS1J_NS1N_17LinearCombinationIffffLNS_15FloatRoundStyleE2EEESI_S1M_JEEENS4_5SM1004TMEM4LOAD26SM100_TMEM_LOAD_16dp128b8xENS4_13SM90_TMA_LOADES1C_NS4_17SM75_U32x4_LDSM_NENS4_14SM90_TMA_STOREES1C_NS4_17SM90_U32x4_STSM_NENS4_39AutoVectorizingCopyWithAssumedAlignmentILi128EEEEEEvvEEEEvNT_6ParamsE) ;  /* 0xffffff4402b07950 */ /* 0x000fea0003c3ffff */
        .weak           $__internal_1_$__cuda_sm10x_tcgen05_guardrail_trap_phase_invalid_during_alloc
        .type           $__internal_1_$__cuda_sm10x_tcgen05_guardrail_trap_phase_invalid_during_alloc,@function
        .size           $__internal_1_$__cuda_sm10x_tcgen05_guardrail_trap_phase_invalid_during_alloc,($__internal_2_$__cuda_sm10x_tcgen05_guardrail_trap_unallocated_columns_being_dealloced - $__internal_1_$__cuda_sm10x_tcgen05_guardrail_trap_phase_invalid_during_alloc)
$__internal_1_$__cuda_sm10x_tcgen05_guardrail_trap_phase_invalid_during_alloc:
[----:B------:R-:W-:Y:S05]  /*b940*/  BPT.TRAP 0x1 ;  /* 0x000000040000795c */ /* 0x000fea0000300000 */
[----:B------:R-:W-:-:S04]  /*b950*/  MOV R5, 0x0 ;  /* 0x0000000000057802 */ /* 0x000fc80000000f00 */
[----:B------:R-:W-:Y:S05]  /*b960*/  RET.REL.NODEC R4 `(_ZN7cutlass13device_kernelINS_4gemm6kernel13GemmUniversalIN4cute5tupleIJiiiiEEENS1_10collective13CollectiveMmaINS1_35MainloopSm100TmaUmmaWarpSpecializedILi2ELi2ELi4ENS5_IJNS4_1CILi2EEENSA_ILi4EEENSA_ILi1EEEEEEEENS5_IJNSA_ILi64EEENSA_ILi256EEESG_EEEfNS5_IJlSD_lEEEfSJ_NS4_8TiledMMAINS4_8MMA_AtomIJNS4_17SM100_MMA_TF32_SSINS_10tfloat32_tESN_fLi64ELi256ELNS4_4UMMA5MajorE0ELSP_0ELNSO_7ScaleInE0ELSQ_0EEEEEENS4_6LayoutINS5_IJSD_SD_SD_EEENS5_IJNSA_ILi0EEESV_SV_EEEEENS5_IJNS4_10UnderscoreESY_SY_EEEEENS4_23SM90_TMA_LOAD_MULTICASTENS4_14ComposedLayoutINS4_7SwizzleILi3ELi4ELi3EEENS4_18smem_ptr_flag_bitsILi32EEENST_INS5_IJNSA_ILi8EEENSA_ILi32EEEEEENS5_IJS18_SD_EEEEEEEvNS4_8identityES11_S1C_vS1D_EENS_8epilogue10collective18CollectiveEpilogueINS1F_23Sm100TmaWarpSpecializedILi4ELi2ELi16ELb1ELb0EEEJSI_NS5_IJNST_ISG_SD_EENST_IS18_SD_EEEEEfSJ_fSJ_NS1F_6fusion15FusionCallbacksIS1J_NS1N_17LinearCombinationIffffLNS_15FloatRoundStyleE2EEESI_S1M_JEEENS4_5SM1004TMEM4LOAD26SM100_TMEM_LOAD_16dp128b8xENS4_13SM90_TMA_LOADES1C_NS4_17SM75_U32x4_LDSM_NENS4_14SM90_TMA_STOREES1C_NS4_17SM90_U32x4_STSM_NENS4_39AutoVectorizingCopyWithAssumedAlignmentILi128EEEEEEvvEEEEvNT_6ParamsE) ;  /* 0xffffff4404a47950 */ /* 0x000fea0003c3ffff */
        .weak           $__internal_2_$__cuda_sm10x_tcgen05_guardrail_trap_unallocated_columns_being_dealloced
        .type           $__internal_2_$__cuda_sm10x_tcgen05_guardrail_trap_unallocated_columns_being_dealloced,@function
        .size           $__internal_2_$__cuda_sm10x_tcgen05_guardrail_trap_unallocated_columns_being_dealloced,(.L_x_225 - $__internal_2_$__cuda_sm10x_tcgen05_guardrail_trap_unallocated_columns_being_dealloced)
$__internal_2_$__cuda_sm10x_tcgen05_guardrail_trap_unallocated_columns_being_dealloced:
[----:B------:R-:W-:Y:S05]  /*b970*/  BPT.TRAP 0x1 ;  /* 0x000000040000795c */ /* 0x000fea0000300000 */
[----:B------:R-:W-:-:S04]  /*b980*/  HFMA2 R3, -RZ, RZ, 0, 0 ;  /* 0x00000000ff037431 */ /* 0x000fc800000001ff */
[----:B------:R-:W-:Y:S05]  /*b990*/  RET.REL.NODEC R2 `(_ZN7cutlass13device_kernelINS_4gemm6kernel13GemmUniversalIN4cute5tupleIJiiiiEEENS1_10collective13CollectiveMmaINS1_35MainloopSm100TmaUmmaWarpSpecializedILi2ELi2ELi4ENS5_IJNS4_1CILi2EEENSA_ILi4EEENSA_ILi1EEEEEEEENS5_IJNSA_ILi64EEENSA_ILi256EEESG_EEEfNS5_IJlSD_lEEEfSJ_NS4_8TiledMMAINS4_8MMA_AtomIJNS4_17SM100_MMA_TF32_SSINS_10tfloat32_tESN_fLi64ELi256ELNS4_4UMMA5MajorE0ELSP_0ELNSO_7ScaleInE0ELSQ_0EEEEEENS4_6LayoutINS5_IJSD_SD_SD_EEENS5_IJNSA_ILi0EEESV_SV_EEEEENS5_IJNS4_10UnderscoreESY_SY_EEEEENS4_23SM90_TMA_LOAD_MULTICASTENS4_14ComposedLayoutINS4_7SwizzleILi3ELi4ELi3EEENS4_18smem_ptr_flag_bitsILi32EEENST_INS5_IJNSA_ILi8EEENSA_ILi32EEEEEENS5_IJS18_SD_EEEEEEEvNS4_8identityES11_S1C_vS1D_EENS_8epilogue10collective18CollectiveEpilogueINS1F_23Sm100TmaWarpSpecializedILi4ELi2ELi16ELb1ELb0EEEJSI_NS5_IJNST_ISG_SD_EENST_IS18_SD_EEEEEfSJ_fSJ_NS1F_6fusion15FusionCallbacksIS1J_NS1N_17LinearCombinationIffffLNS_15FloatRoundStyleE2EEESI_S1M_JEEENS4_5SM1004TMEM4LOAD26SM100_TMEM_LOAD_16dp128b8xENS4_13SM90_TMA_LOADES1C_NS4_17SM75_U32x4_LDSM_NENS4_14SM90_TMA_STOREES1C_NS4_17SM90_U32x4_STSM_NENS4_39AutoVectorizingCopyWithAssumedAlignmentILi128EEEEEEvvEEEEvNT_6ParamsE) ;  /* 0xffffff4402987950 */ /* 0x000fea0003c3ffff */
.L_x_224:
[----:B------:R-:W-:-:S00]  /*b9a0*/  BRA `(.L_x_224) ;  /* 0xfffffffc00fc7947 */ /* 0x000fc0000383ffff */
[----:B------:R-:W-:-:S00]  /*b9b0*/  NOP ;  /* 0x0000000000007918 */ /* 0x000fc00000000000 */
        /* <DEDUP_REMOVED lines=12> */
.L_x_225:


//--------------------- .nv.global.init           --------------------------
	.section	.nv.global.init,"aw",@progbits
.nv.global.init:
	.type		$str$27,@object
	.size		$str$27,($str$28 - $str$27)
$str$27:
        /*0000*/ 	.byte	0x28, 0x61, 0x64, 0x64, 0x72, 0x65, 0x73, 0x73, 0x20, 0x26, 0x20, 0x6d, 0x61, 0x73, 0x6b, 0x29
        /*0010*/ 	.byte	0x20, 0x3d, 0x3d, 0x20, 0x30, 0x00
	.type		$str$28,@object
	.size		$str$28,($str$26 - $str$28)
$str$28:
        /*0016*/ 	.byte	0x2f, 0x74, 0x6d, 0x70, 0x2f, 0x63, 0x75, 0x74, 0x6c, 0x61, 0x73, 0x73, 0x5f, 0x73, 0x77, 0x65
        /*0026*/ 	.byte	0x65, 0x70, 0x5f, 0x73, 0x72, 0x63, 0x2f, 0x69, 0x6e, 0x63, 0x6c, 0x75, 0x64, 0x65, 0x2f, 0x63
        /*0036*/ 	.byte	0x75, 0x74, 0x65, 0x2f, 0x70, 0x6f, 0x69, 0x6e, 0x74, 0x65, 0x72, 0x5f, 0x66, 0x6c, 0x61, 0x67
        /*0046*/ 	.byte	0x67, 0x65, 0x64, 0x2e, 0x68, 0x70, 0x70, 0x00
	.type		$str$26,@object
	.size		$str$26,($str$25 - $str$26)
$str$26:
        /*004e*/ 	.byte	0x2f, 0x74, 0x6d, 0x70, 0x2f, 0x63, 0x75, 0x74, 0x6c, 0x61, 0x73, 0x73, 0x5f, 0x73, 0x77, 0x65
        /*005e*/ 	.byte	0x65, 0x70, 0x5f, 0x73, 0x72, 0x63, 0x2f, 0x69, 0x6e, 0x63, 0x6c, 0x75, 0x64, 0x65, 0x2f, 0x63
        /*006e*/ 	.byte	0x75, 0x74, 0x65, 0x2f, 0x61, 0x74, 0x6f, 0x6d, 0x2f, 0x63, 0x6f, 0x70, 0x79, 0x5f, 0x74, 0x72
        /*007e*/ 	.byte	0x61, 0x69, 0x74, 0x73, 0x5f, 0x73, 0x6d, 0x31, 0x30, 0x30, 0x2e, 0x68, 0x70, 0x70, 0x00
	.type		$str$25,@object
	.size		$str$25,(__unnamed_1 - $str$25)
$str$25:
        /*008d*/ 	.byte	0x28, 0x28, 0x75, 0x69, 0x6e, 0x74, 0x33, 0x32, 0x5f, 0x74, 0x28, 0x74, 0x68, 0x72, 0x65, 0x61
        /*009d*/ 	.byte	0x64, 0x49, 0x64, 0x78, 0x2e, 0x78, 0x29, 0x20, 0x2f, 0x20, 0x33, 0x32, 0x29, 0x20, 0x25, 0x20
        /*00ad*/ 	.byte	0x34, 0x29, 0x20, 0x3d, 0x3d, 0x20, 0x28, 0x28, 0x28, 0x74, 0x6d, 0x65, 0x6d, 0x5f, 0x61, 0x64
        /*00bd*/ 	.byte	0x64, 0x72, 0x20, 0x3e, 0x3e, 0x20, 0x31, 0x36, 0x29, 0x20, 0x2f, 0x20, 0x33, 0x32, 0x29, 0x20
        /*00cd*/ 	.byte	0x25, 0x20, 0x34, 0x29, 0x00
	.type		__unnamed_1,@object
	.size		__unnamed_1,(__unnamed_2 - __unnamed_1)
__unnamed_1:
        /*00d2*/ 	.byte	0x61, 0x75, 0x74, 0x6f, 0x20, 0x63, 0x75, 0x74, 0x65, 0x3a, 0x3a, 0x61, 0x73, 0x5f, 0x70, 0x6f
        /* <DEDUP_REMOVED lines=23> */
        /*0252*/ 	.byte	0x3c, 0x32, 0x30, 0x34, 0x38, 0x3e, 0x3e, 0x3e, 0x3e, 0x5d, 0x00
	.type		__unnamed_2,@object
	.size		__unnamed_2,(.L_2 - __unnamed_2)
__unnamed_2:
        /* <DEDUP_REMOVED lines=45> */
        /*052d*/ 	.byte	0x3e, 0x3e, 0x3e, 0x5d, 0x00
.L_2:


//--------------------- .nv.shared._ZN7cutlass13device_kernelINS_4gemm6kernel13GemmUniversalIN4cute5tupleIJiiiiEEENS1_10collective13CollectiveMmaINS1_35MainloopSm100TmaUmmaWarpSpecializedILi2ELi2ELi4ENS5_IJNS4_1CILi2EEENSA_ILi4EEENSA_ILi1EEEEEEEENS5_IJNSA_ILi64EEENSA_ILi256EEESG_EEEfNS5_IJlSD_lEEEfSJ_NS4_8TiledMMAINS4_8MMA_AtomIJNS4_17SM100_MMA_TF32_SSINS_10tfloat32_tESN_fLi64ELi256ELNS4_4UMMA5MajorE0ELSP_0ELNSO_7ScaleInE0ELSQ_0EEEEEENS4_6LayoutINS5_IJSD_SD_SD_EEENS5_IJNSA_ILi0EEESV_SV_EEEEENS5_IJNS4_10UnderscoreESY_SY_EEEEENS4_23SM90_TMA_LOAD_MULTICASTENS4_14ComposedLayoutINS4_7SwizzleILi3ELi4ELi3EEENS4_18smem_ptr_flag_bitsILi32EEENST_INS5_IJNSA_ILi8EEENSA_ILi32EEEEEENS5_IJS18_SD_EEEEEEEvNS4_8identityES11_S1C_vS1D_EENS_8epilogue10collective18CollectiveEpilogueINS1F_23Sm100TmaWarpSpecializedILi4ELi2ELi16ELb1ELb0EEEJSI_NS5_IJNST_ISG_SD_EENST_IS18_SD_EEEEEfSJ_fSJ_NS1F_6fusion15FusionCallbacksIS1J_NS1N_17LinearCombinationIffffLNS_15FloatRoundStyleE2EEESI_S1M_JEEENS4_5SM1004TMEM4LOAD26SM100_TMEM_LOAD_16dp128b8xENS4_13SM90_TMA_LOADES1C_NS4_17SM75_U32x4_LDSM_NENS4_14SM90_TMA_STOREES1C_NS4_17SM90_U32x4_STSM_NENS4_39AutoVectorizingCopyWithAssumedAlignmentILi128EEEEEEvvEEEEvNT_6ParamsE --------------------------
	.section	.nv.shared._ZN7cutlass13device_kernelINS_4gemm6kernel13GemmUniversalIN4cute5tupleIJiiiiEEENS1_10collective13CollectiveMmaINS1_35MainloopSm100TmaUmmaWarpSpecializedILi2ELi2ELi4ENS5_IJNS4_1CILi2EEENSA_ILi4EEENSA_ILi1EEEEEEEENS5_IJNSA_ILi64EEENSA_ILi256EEESG_EEEfNS5_IJlSD_lEEEfSJ_NS4_8TiledMMAINS4_8MMA_AtomIJNS4_17SM100_MMA_TF32_SSINS_10tfloat32_tESN_fLi64ELi256ELNS4_4UMMA5MajorE0ELSP_0ELNSO_7ScaleInE0ELSQ_0EEEEEENS4_6LayoutINS5_IJSD_SD_SD_EEENS5_IJNSA_ILi0EEESV_SV_EEEEENS5_IJNS4_10UnderscoreESY_SY_EEEEENS4_23SM90_TMA_LOAD_MULTICASTENS4_14ComposedLayoutINS4_7SwizzleILi3ELi4ELi3EEENS4_18smem_ptr_flag_bitsILi32EEENST_INS5_IJNSA_ILi8EEENSA_ILi32EEEEEENS5_IJS18_SD_EEEEEEEvNS4_8identityES11_S1C_vS1D_EENS_8epilogue10collective18CollectiveEpilogueINS1F_23Sm100TmaWarpSpecializedILi4ELi2ELi16ELb1ELb0EEEJSI_NS5_IJNST_ISG_SD_EENST_IS18_SD_EEEEEfSJ_fSJ_NS1F_6fusion15FusionCallbacksIS1J_NS1N_17LinearCombinationIffffLNS_15FloatRoundStyleE2EEESI_S1M_JEEENS4_5SM1004TMEM4LOAD26SM100_TMEM_LOAD_16dp128b8xENS4_13SM90_TMA_LOADES1C_NS4_17SM75_U32x4_LDSM_NENS4_14SM90_TMA_STOREES1C_NS4_17SM90_U32x4_STSM_NENS4_39AutoVectorizingCopyWithAssumedAlignmentILi128EEEEEEvvEEEEvNT_6ParamsE,"aw",@nobits
	.sectionflags	@""
	.align	16
	.zero		1024


//--------------------- .nv.shared.reserved.0     --------------------------
	.section	.nv.shared.reserved.0,"aw",@nobits
	.weak		__nv_reservedSMEM_offset_0_alias
	.size		__nv_reservedSMEM_offset_0_alias, 0, 64
	.other		__nv_reservedSMEM_offset_0_alias,@"STO_CUDA_RESERVED_SHARED STV_DEFAULT"
__nv_reservedSMEM_offset_0_alias:
	.zero		0
.nv.shared.reserved.0:
	.zero		64
	.weak		__nv_reservedSMEM_tcgen05_partition
	.type		__nv_reservedSMEM_tcgen05_partition,@object
	.size		__nv_reservedSMEM_tcgen05_partition,(.L_0 - __nv_reservedSMEM_tcgen05_partition)
__nv_reservedSMEM_tcgen05_partition:
	.zero		32
.L_0:


//--------------------- .nv.global                --------------------------
	.section	.nv.global,"aw",@nobits
.nv.global:
	.type		_ZN40_INTERNAL_8e2ffccf_4_k_cu_f8341155_164094cute1_E,@object
	.size		_ZN40_INTERNAL_8e2ffccf_4_k_cu_f8341155_164094cute1_E,(_ZN40_INTERNAL_8e2ffccf_4_k_cu_f8341155_164094cuda3std3__45__cpo6cbeginE - _ZN40_INTERNAL_8e2ffccf_4_k_cu_f8341155_164094cute1_E)
_ZN40_INTERNAL_8e2ffccf_4_k_cu_f8341155_164094cute1_E:
	.zero		1
	.type		_ZN40_INTERNAL_8e2ffccf_4_k_cu_f8341155_164094cuda3std3__45__cpo6cbeginE,@object
	.size		_ZN40_INTERNAL_8e2ffccf_4_k_cu_f8341155_164094cuda3std3__45__cpo6cbeginE,(_ZN40_INTERNAL_8e2ffccf_4_k_cu_f8341155_164094cuda3std3__48in_placeE - _ZN40_INTERNAL_8e2ffccf_4_k_cu_f8341155_164094cuda3std3__45__cpo6cbeginE)
_ZN40_INTERNAL_8e2ffccf_4_k_cu_f8341155_164094cuda3std3__45__cpo6cbeginE:
	.zero		1
	.type		_ZN40_INTERNAL_8e2ffccf_4_k_cu_f8341155_164094cuda3std3__48in_placeE,@object
	.size		_ZN40_INTERNAL_8e2ffccf_4_k_cu_f8341155_164094cuda3std3__48in_placeE,(_ZN40_INTERNAL_8e2ffccf_4_k_cu_f8341155_164094cuda3std6ranges3__45__cpo9iter_moveE - _ZN40_INTERNAL_8e2ffccf_4_k_cu_f8341155_164094cuda3std3__48in_placeE)
_ZN40_INTERNAL_8e2ffccf_4_k_cu_f8341155_164094cuda3std3__48in_placeE:
	.zero		1
	.type		_ZN40_INTERNAL_8e2ffccf_4_k_cu_f8341155_164094cuda3std6ranges3__45__cpo9iter_moveE,@object
	.size		_ZN40_INTERNAL_8e2ffccf_4_k_cu_f8341155_164094cuda3std6ranges3__45__cpo9iter_moveE,(_ZN40_INTERNAL_8e2ffccf_4_k_cu_f8341155_164094cuda3std3__45__cpo5beginE - _ZN40_INTERNAL_8e2ffccf_4_k_cu_f8341155_164094cuda3std6ranges3__45__cpo9iter_moveE)
_ZN40_INTERNAL_8e2ffccf_4_k_cu_f8341155_164094cuda3std6ranges3__45__cpo9iter_moveE:
	.zero		1
	.type		_ZN40_INTERNAL_8e2ffccf_4_k_cu_f8341155_164094cuda3std3__45__cpo5beginE,@object
	.size		_ZN40_INTERNAL_8e2ffccf_4_k_cu_f8341155_164094cuda3std3__45__cpo5beginE,(_ZN40_INTERNAL_8e2ffccf_4_k_cu_f8341155_164094cuda3std3__442_GLOBAL__N__8e2ffccf_4_k_cu_f8341155_164096ignoreE - _ZN40_INTERNAL_8e2ffccf_4_k_cu_f8341155_164094cuda3std3__45__cpo5beginE)
_ZN40_INTERNAL_8e2ffccf_4_k_cu_f8341155_164094cuda3std3__45__cpo5beginE:
	.zero		1
	.type		_ZN40_INTERNAL_8e2ffccf_4_k_cu_f8341155_164094cuda3std3__442_GLOBAL__N__8e2ffccf_4_k_cu_f8341155_164096ignoreE,@object
	.size		_ZN40_INTERNAL_8e2ffccf_4_k_cu_f8341155_164094cuda3std3__442_GLOBAL__N__8e2ffccf_4_k_cu_f8341155_164096ignoreE,(_ZN40_INTERNAL_8e2ffccf_4_k_cu_f8341155_164094cute7productE - _ZN40_INTERNAL_8e2ffccf_4_k_cu_f8341155_164094cuda3std3__442_GLOBAL__N__8e2ffccf_4_k_cu_f8341155_164096ignoreE)
_ZN40_INTERNAL_8e2ffccf_4_k_cu_f8341155_164094cuda3std3__442_GLOBAL__N__8e2ffccf_4_k_cu_f8341155_164096ignoreE:
	.zero		1
	.type		_ZN40_INTERNAL_8e2ffccf_4_k_cu_f8341155_164094cute7productE,@object
	.size		_ZN40_INTERNAL_8e2ffccf_4_k_cu_f8341155_164094cute7productE,(_ZN40_INTERNAL_8e2ffccf_4_k_cu_f8341155_164094cuda3std3__45__cpo3endE - _ZN40_INTERNAL_8e2ffccf_4_k_cu_f8341155_164094cute7productE)
_ZN40_INTERNAL_8e2ffccf_4_k_cu_f8341155_164094cute7productE:
	.zero		1
	.type		_ZN40_INTERNAL_8e2ffccf_4_k_cu_f8341155_164094cuda3std3__45__cpo3endE,@object
	.size		_ZN40_INTERNAL_8e2ffccf_4_k_cu_f8341155_164094cuda3std3__45__cpo3endE,(_ZN40_INTERNAL_8e2ffccf_4_k_cu_f8341155_164094cuda3std3__419piecewise_constructE - _ZN40_INTERNAL_8e2ffccf_4_k_cu_f8341155_164094cuda3std3__45__cpo3endE)
_ZN40_INTERNAL_8e2ffccf_4_k_cu_f8341155_164094cuda3std3__45__cpo3endE:
	.zero		1
	.type		_ZN40_INTERNAL_8e2ffccf_4_k_cu_f8341155_164094cuda3std3__419piecewise_constructE,@object
	.size		_ZN40_INTERNAL_8e2ffccf_4_k_cu_f8341155_164094cuda3std3__419piecewise_constructE,(_ZN40_INTERNAL_8e2ffccf_4_k_cu_f8341155_164094cuda3std3__45__cpo4cendE - _ZN40_INTERNAL_8e2ffccf_4_k_cu_f8341155_164094cuda3std3__419piecewise_constructE)
_ZN40_INTERNAL_8e2ffccf_4_k_cu_f8341155_164094cuda3std3__419piecewise_constructE:
	.zero		1
	.type		_ZN40_INTERNAL_8e2ffccf_4_k_cu_f8341155_164094cuda3std3__45__cpo4cendE,@object
	.size		_ZN40_INTERNAL_8e2ffccf_4_k_cu_f8341155_164094cuda3std3__45__cpo4cendE,(_ZN40_INTERNAL_8e2ffccf_4_k_cu_f8341155_164094cuda3std6ranges3__45__cpo4swapE - _ZN40_INTERNAL_8e2ffccf_4_k_cu_f8341155_164094cuda3std3__45__cpo4cendE)
_ZN40_INTERNAL_8e2ffccf_4_k_cu_f8341155_164094cuda3std3__45__cpo4cendE:
	.zero		1
	.type		_ZN40_INTERNAL_8e2ffccf_4_k_cu_f8341155_164094cuda3std6ranges3__45__cpo4swapE,@object
	.size		_ZN40_INTERNAL_8e2ffccf_4_k_cu_f8341155_164094cuda3std6ranges3__45__cpo4swapE,(.L_10 - _ZN40_INTERNAL_8e2ffccf_4_k_cu_f8341155_164094cuda3std6ranges3__45__cpo4swapE)
_ZN40_INTERNAL_8e2ffccf_4_k_cu_f8341155_164094cuda3std6ranges3__45__cpo4swapE:
	.zero		1
.L_10:


//--------------------- .nv.constant0._ZN7cutlass13device_kernelINS_4gemm6kernel13GemmUniversalIN4cute5tupleIJiiiiEEENS1_10collective13CollectiveMmaINS1_35MainloopSm100TmaUmmaWarpSpecializedILi2ELi2ELi4ENS5_IJNS4_1CILi2EEENSA_ILi4EEENSA_ILi1EEEEEEEENS5_IJNSA_ILi64EEENSA_ILi256EEESG_EEEfNS5_IJlSD_lEEEfSJ_NS4_8TiledMMAINS4_8MMA_AtomIJNS4_17SM100_MMA_TF32_SSINS_10tfloat32_tESN_fLi64ELi256ELNS4_4UMMA5MajorE0ELSP_0ELNSO_7ScaleInE0ELSQ_0EEEEEENS4_6LayoutINS5_IJSD_SD_SD_EEENS5_IJNSA_ILi0EEESV_SV_EEEEENS5_IJNS4_10UnderscoreESY_SY_EEEEENS4_23SM90_TMA_LOAD_MULTICASTENS4_14ComposedLayoutINS4_7SwizzleILi3ELi4ELi3EEENS4_18smem_ptr_flag_bitsILi32EEENST_INS5_IJNSA_ILi8EEENSA_ILi32EEEEEENS5_IJS18_SD_EEEEEEEvNS4_8identityES11_S1C_vS1D_EENS_8epilogue10collective18CollectiveEpilogueINS1F_23Sm100TmaWarpSpecializedILi4ELi2ELi16ELb1ELb0EEEJSI_NS5_IJNST_ISG_SD_EENST_IS18_SD_EEEEEfSJ_fSJ_NS1F_6fusion15FusionCallbacksIS1J_NS1N_17LinearCombinationIffffLNS_15FloatRoundStyleE2EEESI_S1M_JEEENS4_5SM1004TMEM4LOAD26SM100_TMEM_LOAD_16dp128b8xENS4_13SM90_TMA_LOADES1C_NS4_17SM75_U32x4_LDSM_NENS4_14SM90_TMA_STOREES1C_NS4_17SM90_U32x4_STSM_NENS4_39AutoVectorizingCopyWithAssumedAlignmentILi128EEEEEEvvEEEEvNT_6ParamsE --------------------------
	.section	.nv.constant0._ZN7cutlass13device_kernelINS_4gemm6kernel13GemmUniversalIN4cute5tupleIJiiiiEEENS1_10collective13CollectiveMmaINS1_35MainloopSm100TmaUmmaWarpSpecializedILi2ELi2ELi4ENS5_IJNS4_1CILi2EEENSA_ILi4EEENSA_ILi1EEEEEEEENS5_IJNSA_ILi64EEENSA_ILi256EEESG_EEEfNS5_IJlSD_lEEEfSJ_NS4_8TiledMMAINS4_8MMA_AtomIJNS4_17SM100_MMA_TF32_SSINS_10tfloat32_tESN_fLi64ELi256ELNS4_4UMMA5MajorE0ELSP_0ELNSO_7ScaleInE0ELSQ_0EEEEEENS4_6LayoutINS5_IJSD_SD_SD_EEENS5_IJNSA_ILi0EEESV_SV_EEEEENS5_IJNS4_10UnderscoreESY_SY_EEEEENS4_23SM90_TMA_LOAD_MULTICASTENS4_14ComposedLayoutINS4_7SwizzleILi3ELi4ELi3EEENS4_18smem_ptr_flag_bitsILi32EEENST_INS5_IJNSA_ILi8EEENSA_ILi32EEEEEENS5_IJS18_SD_EEEEEEEvNS4_8identityES11_S1C_vS1D_EENS_8epilogue10collective18CollectiveEpilogueINS1F_23Sm100TmaWarpSpecializedILi4ELi2ELi16ELb1ELb0EEEJSI_NS5_IJNST_ISG_SD_EENST_IS18_SD_EEEEEfSJ_fSJ_NS1F_6fusion15FusionCallbacksIS1J_NS1N_17LinearCombinationIffffLNS_15FloatRoundStyleE2EEESI_S1M_JEEENS4_5SM1004TMEM4LOAD26SM100_TMEM_LOAD_16dp128b8xENS4_13SM90_TMA_LOADES1C_NS4_17SM75_U32x4_LDSM_NENS4_14SM90_TMA_STOREES1C_NS4_17SM90_U32x4_STSM_NENS4_39AutoVectorizingCopyWithAssumedAlignmentILi128EEEEEEvvEEEEvNT_6ParamsE,"a",@progbits
	.sectionflags	@""
	.align	4
.nv.constant0._ZN7cutlass13device_kernelINS_4gemm6kernel13GemmUniversalIN4cute5tupleIJiiiiEEENS1_10collective13CollectiveMmaINS1_35MainloopSm100TmaUmmaWarpSpecializedILi2ELi2ELi4ENS5_IJNS4_1CILi2EEENSA_ILi4EEENSA_ILi1EEEEEEEENS5_IJNSA_ILi64EEENSA_ILi256EEESG_EEEfNS5_IJlSD_lEEEfSJ_NS4_8TiledMMAINS4_8MMA_AtomIJNS4_17SM100_MMA_TF32_SSINS_10tfloat32_tESN_fLi64ELi256ELNS4_4UMMA5MajorE0ELSP_0ELNSO_7ScaleInE0ELSQ_0EEEEEENS4_6LayoutINS5_IJSD_SD_SD_EEENS5_IJNSA_ILi0EEESV_SV_EEEEENS5_IJNS4_10UnderscoreESY_SY_EEEEENS4_23SM90_TMA_LOAD_MULTICASTENS4_14ComposedLayoutINS4_7SwizzleILi3ELi4ELi3EEENS4_18smem_ptr_flag_bitsILi32EEENST_INS5_IJNSA_ILi8EEENSA_ILi32EEEEEENS5_IJS18_SD_EEEEEEEvNS4_8identityES11_S1C_vS1D_EENS_8epilogue10collective18CollectiveEpilogueINS1F_23Sm100TmaWarpSpecializedILi4ELi2ELi16ELb1ELb0EEEJSI_NS5_IJNST_ISG_SD_EENST_IS18_SD_EEEEEfSJ_fSJ_NS1F_6fusion15FusionCallbacksIS1J_NS1N_17LinearCombinationIffffLNS_15FloatRoundStyleE2EEESI_S1M_JEEENS4_5SM1004TMEM4LOAD26SM100_TMEM_LOAD_16dp128b8xENS4_13SM90_TMA_LOADES1C_NS4_17SM75_U32x4_LDSM_NENS4_14SM90_TMA_STOREES1C_NS4_17SM90_U32x4_STSM_NENS4_39AutoVectorizingCopyWithAssumedAlignmentILi128EEEEEEvvEEEEvNT_6ParamsE:
	.zero		2944


//--------------------- SYMBOLS --------------------------

	.type		.nv.reservedSmem.offset0,@object
	.size		.nv.reservedSmem.offset0,0x4
	.type		.nv.reservedSmem.cap,@object
	.size		.nv.reservedSmem.cap,0x4
	.type		__assertfail,@function
